//
// Generated by NVIDIA NVVM Compiler
//
// Compiler Build ID: CL-36424714
// Cuda compilation tools, release 13.0, V13.0.88
// Based on NVVM 20.0.0
//

.version 9.0
.target sm_100
.address_size 64

	// .globl	_Z7prescanPiS_i
.extern .func  (.param .b32 func_retval0) vprintf
(
	.param .b64 vprintf_param_0,
	.param .b64 vprintf_param_1
)
;
.global .align 1 .b8 _ZN34_INTERNAL_cc7b580f_4_k_cu_85a695ce4cuda3std3__45__cpo5beginE[1];
.global .align 1 .b8 _ZN34_INTERNAL_cc7b580f_4_k_cu_85a695ce4cuda3std3__45__cpo3endE[1];
.global .align 1 .b8 _ZN34_INTERNAL_cc7b580f_4_k_cu_85a695ce4cuda3std3__45__cpo6cbeginE[1];
.global .align 1 .b8 _ZN34_INTERNAL_cc7b580f_4_k_cu_85a695ce4cuda3std3__45__cpo4cendE[1];
.global .align 1 .b8 _ZN34_INTERNAL_cc7b580f_4_k_cu_85a695ce4cuda3std3__45__cpo6rbeginE[1];
.global .align 1 .b8 _ZN34_INTERNAL_cc7b580f_4_k_cu_85a695ce4cuda3std3__45__cpo4rendE[1];
.global .align 1 .b8 _ZN34_INTERNAL_cc7b580f_4_k_cu_85a695ce4cuda3std3__45__cpo7crbeginE[1];
.global .align 1 .b8 _ZN34_INTERNAL_cc7b580f_4_k_cu_85a695ce4cuda3std3__45__cpo5crendE[1];
.global .align 1 .b8 _ZN34_INTERNAL_cc7b580f_4_k_cu_85a695ce4cuda3std3__436_GLOBAL__N__cc7b580f_4_k_cu_85a695ce6ignoreE[1];
.global .align 1 .b8 _ZN34_INTERNAL_cc7b580f_4_k_cu_85a695ce4cuda3std3__419piecewise_constructE[1];
.global .align 1 .b8 _ZN34_INTERNAL_cc7b580f_4_k_cu_85a695ce4cuda3std3__48in_placeE[1];
.global .align 1 .b8 _ZN34_INTERNAL_cc7b580f_4_k_cu_85a695ce4cuda3std3__420unreachable_sentinelE[1];
.global .align 1 .b8 _ZN34_INTERNAL_cc7b580f_4_k_cu_85a695ce4cuda3std3__47nulloptE[1];
.global .align 1 .b8 _ZN34_INTERNAL_cc7b580f_4_k_cu_85a695ce4cuda3std3__48unexpectE[1];
.global .align 1 .b8 _ZN34_INTERNAL_cc7b580f_4_k_cu_85a695ce4cuda3std6ranges3__45__cpo4swapE[1];
.global .align 1 .b8 _ZN34_INTERNAL_cc7b580f_4_k_cu_85a695ce4cuda3std6ranges3__45__cpo9iter_moveE[1];
.global .align 1 .b8 _ZN34_INTERNAL_cc7b580f_4_k_cu_85a695ce4cuda3std6ranges3__45__cpo5beginE[1];
.global .align 1 .b8 _ZN34_INTERNAL_cc7b580f_4_k_cu_85a695ce4cuda3std6ranges3__45__cpo3endE[1];
.global .align 1 .b8 _ZN34_INTERNAL_cc7b580f_4_k_cu_85a695ce4cuda3std6ranges3__45__cpo6cbeginE[1];
.global .align 1 .b8 _ZN34_INTERNAL_cc7b580f_4_k_cu_85a695ce4cuda3std6ranges3__45__cpo4cendE[1];
.global .align 1 .b8 _ZN34_INTERNAL_cc7b580f_4_k_cu_85a695ce4cuda3std6ranges3__45__cpo7advanceE[1];
.global .align 1 .b8 _ZN34_INTERNAL_cc7b580f_4_k_cu_85a695ce4cuda3std6ranges3__45__cpo9iter_swapE[1];
.global .align 1 .b8 _ZN34_INTERNAL_cc7b580f_4_k_cu_85a695ce4cuda3std6ranges3__45__cpo4nextE[1];
.global .align 1 .b8 _ZN34_INTERNAL_cc7b580f_4_k_cu_85a695ce4cuda3std6ranges3__45__cpo4prevE[1];
.global .align 1 .b8 _ZN34_INTERNAL_cc7b580f_4_k_cu_85a695ce4cuda3std6ranges3__45__cpo4dataE[1];
.global .align 1 .b8 _ZN34_INTERNAL_cc7b580f_4_k_cu_85a695ce4cuda3std6ranges3__45__cpo5cdataE[1];
.global .align 1 .b8 _ZN34_INTERNAL_cc7b580f_4_k_cu_85a695ce4cuda3std6ranges3__45__cpo4sizeE[1];
.global .align 1 .b8 _ZN34_INTERNAL_cc7b580f_4_k_cu_85a695ce4cuda3std6ranges3__45__cpo5ssizeE[1];
.global .align 1 .b8 _ZN34_INTERNAL_cc7b580f_4_k_cu_85a695ce4cuda3std6ranges3__45__cpo8distanceE[1];
.global .align 1 .b8 _ZN34_INTERNAL_cc7b580f_4_k_cu_85a695ce6thrust24THRUST_300001_SM_1000_NS6system6detail10sequential3seqE[1];
.global .align 1 .b8 _ZN34_INTERNAL_cc7b580f_4_k_cu_85a695ce6thrust24THRUST_300001_SM_1000_NS12placeholders2_1E[1];
.global .align 1 .b8 _ZN34_INTERNAL_cc7b580f_4_k_cu_85a695ce6thrust24THRUST_300001_SM_1000_NS12placeholders2_2E[1];
.global .align 1 .b8 _ZN34_INTERNAL_cc7b580f_4_k_cu_85a695ce6thrust24THRUST_300001_SM_1000_NS12placeholders2_3E[1];
.global .align 1 .b8 _ZN34_INTERNAL_cc7b580f_4_k_cu_85a695ce6thrust24THRUST_300001_SM_1000_NS12placeholders2_4E[1];
.global .align 1 .b8 _ZN34_INTERNAL_cc7b580f_4_k_cu_85a695ce6thrust24THRUST_300001_SM_1000_NS12placeholders2_5E[1];
.global .align 1 .b8 _ZN34_INTERNAL_cc7b580f_4_k_cu_85a695ce6thrust24THRUST_300001_SM_1000_NS12placeholders2_6E[1];
.global .align 1 .b8 _ZN34_INTERNAL_cc7b580f_4_k_cu_85a695ce6thrust24THRUST_300001_SM_1000_NS12placeholders2_7E[1];
.global .align 1 .b8 _ZN34_INTERNAL_cc7b580f_4_k_cu_85a695ce6thrust24THRUST_300001_SM_1000_NS12placeholders2_8E[1];
.global .align 1 .b8 _ZN34_INTERNAL_cc7b580f_4_k_cu_85a695ce6thrust24THRUST_300001_SM_1000_NS12placeholders2_9E[1];
.global .align 1 .b8 _ZN34_INTERNAL_cc7b580f_4_k_cu_85a695ce6thrust24THRUST_300001_SM_1000_NS12placeholders3_10E[1];
.extern .shared .align 16 .b8 temp[];
.global .align 1 .b8 $str[14] = {120, 65, 91, 37, 100, 93, 32, 61, 32, 37, 100, 32, 10};
.global .align 1 .b8 $str$1[13] = {65, 91, 37, 100, 93, 32, 61, 32, 37, 100, 32, 10};

.visible .entry _Z7prescanPiS_i(
	.param .u64 .ptr .align 1 _Z7prescanPiS_i_param_0,
	.param .u64 .ptr .align 1 _Z7prescanPiS_i_param_1,
	.param .u32 _Z7prescanPiS_i_param_2
)
{
	.local .align 8 .b8 	__local_depot0[8];
	.reg .b64 	%SP;
	.reg .b64 	%SPL;
	.reg .pred 	%p<15>;
	.reg .b32 	%r<80>;
	.reg .b64 	%rd<23>;

	mov.u64 	%SPL, __local_depot0;
	cvta.local.u64 	%SP, %SPL;
	ld.param.u64 	%rd5, [_Z7prescanPiS_i_param_0];
	ld.param.u64 	%rd4, [_Z7prescanPiS_i_param_1];
	ld.param.u32 	%r17, [_Z7prescanPiS_i_param_2];
	cvta.to.global.u64 	%rd1, %rd5;
	add.u64 	%rd6, %SP, 0;
	add.u64 	%rd2, %SPL, 0;
	add.s32 	%r18, %r17, -1;
	and.b32  	%r19, %r17, %r18;
	setp.eq.s32 	%p1, %r19, 0;
	mov.u32 	%r74, %r17;
	@%p1 bra 	$L__BB0_2;
	shr.s32 	%r21, %r18, 1;
	or.b32  	%r22, %r21, %r18;
	shr.s32 	%r23, %r22, 2;
	or.b32  	%r24, %r23, %r22;
	shr.s32 	%r25, %r24, 4;
	or.b32  	%r26, %r25, %r24;
	shr.s32 	%r27, %r26, 8;
	or.b32  	%r28, %r27, %r26;
	shr.s32 	%r29, %r28, 16;
	or.b32  	%r30, %r29, %r28;
	add.s32 	%r74, %r30, 1;
$L__BB0_2:
	mov.u32 	%r3, %tid.x;
	shl.b32 	%r4, %r3, 1;
	setp.ge.s32 	%p2, %r4, %r17;
	cvta.to.global.u64 	%rd7, %rd4;
	mul.wide.u32 	%rd8, %r4, 4;
	add.s64 	%rd3, %rd7, %rd8;
	shl.b32 	%r31, %r3, 3;
	mov.u32 	%r32, temp;
	add.s32 	%r5, %r32, %r31;
	@%p2 bra 	$L__BB0_4;
	ld.global.u32 	%r34, [%rd3];
	st.shared.u32 	[%r5], %r34;
	bra.uni 	$L__BB0_5;
$L__BB0_4:
	mov.b32 	%r33, 0;
	st.shared.u32 	[%r5], %r33;
$L__BB0_5:
	add.s32 	%r6, %r4, 1;
	setp.ge.s32 	%p3, %r6, %r17;
	@%p3 bra 	$L__BB0_7;
	ld.global.u32 	%r36, [%rd3+4];
	st.shared.u32 	[%r5+4], %r36;
	bra.uni 	$L__BB0_8;
$L__BB0_7:
	mov.b32 	%r35, 0;
	st.shared.u32 	[%r5+4], %r35;
$L__BB0_8:
	shr.s32 	%r75, %r74, 1;
	setp.lt.s32 	%p4, %r75, 1;
	mov.b32 	%r77, 1;
	@%p4 bra 	$L__BB0_13;
	mov.b32 	%r77, 1;
$L__BB0_10:
	bar.sync 	0;
	setp.ge.s32 	%p5, %r3, %r75;
	@%p5 bra 	$L__BB0_12;
	mul.lo.s32 	%r39, %r77, %r6;
	shl.b32 	%r40, %r39, 2;
	add.s32 	%r42, %r32, %r40;
	ld.shared.u32 	%r43, [%r42+-4];
	shl.b32 	%r44, %r77, 2;
	add.s32 	%r45, %r42, %r44;
	ld.shared.u32 	%r46, [%r45+-4];
	add.s32 	%r47, %r46, %r43;
	st.shared.u32 	[%r45+-4], %r47;
$L__BB0_12:
	shl.b32 	%r77, %r77, 1;
	shr.u32 	%r11, %r75, 1;
	setp.gt.u32 	%p6, %r75, 1;
	mov.u32 	%r75, %r11;
	@%p6 bra 	$L__BB0_10;
$L__BB0_13:
	setp.ne.s32 	%p7, %r3, 0;
	@%p7 bra 	$L__BB0_15;
	shl.b32 	%r48, %r74, 2;
	add.s32 	%r50, %r32, %r48;
	mov.b32 	%r51, 0;
	st.shared.u32 	[%r50+-4], %r51;
$L__BB0_15:
	setp.lt.s32 	%p8, %r74, 2;
	@%p8 bra 	$L__BB0_20;
	mov.b32 	%r78, 1;
$L__BB0_17:
	shr.u32 	%r77, %r77, 1;
	bar.sync 	0;
	setp.ge.u32 	%p9, %r3, %r78;
	@%p9 bra 	$L__BB0_19;
	mul.lo.s32 	%r53, %r77, %r6;
	shl.b32 	%r54, %r53, 2;
	add.s32 	%r56, %r32, %r54;
	ld.shared.u32 	%r57, [%r56+-4];
	shl.b32 	%r58, %r77, 2;
	add.s32 	%r59, %r56, %r58;
	ld.shared.u32 	%r60, [%r59+-4];
	st.shared.u32 	[%r56+-4], %r60;
	add.s32 	%r61, %r60, %r57;
	st.shared.u32 	[%r59+-4], %r61;
$L__BB0_19:
	shl.b32 	%r78, %r78, 1;
	setp.lt.s32 	%p10, %r78, %r74;
	@%p10 bra 	$L__BB0_17;
$L__BB0_20:
	setp.ge.s32 	%p11, %r4, %r17;
	bar.sync 	0;
	@%p11 bra 	$L__BB0_22;
	ld.shared.u32 	%r62, [%r5];
	ld.global.u32 	%r63, [%rd3];
	add.s32 	%r64, %r63, %r62;
	add.s64 	%rd10, %rd1, %rd8;
	st.global.u32 	[%rd10], %r64;
$L__BB0_22:
	setp.ge.s32 	%p12, %r6, %r17;
	@%p12 bra 	$L__BB0_24;
	ld.shared.u32 	%r65, [%r5+4];
	ld.global.u32 	%r66, [%rd3+4];
	add.s32 	%r67, %r66, %r65;
	add.s64 	%rd12, %rd1, %rd8;
	st.global.u32 	[%rd12+4], %r67;
$L__BB0_24:
	setp.ge.s32 	%p13, %r4, %r17;
	bar.sync 	0;
	@%p13 bra 	$L__BB0_26;
	add.s64 	%rd14, %rd1, %rd8;
	ld.global.u32 	%r68, [%rd14];
	st.local.v2.u32 	[%rd2], {%r4, %r68};
	mov.u64 	%rd15, $str;
	cvta.global.u64 	%rd16, %rd15;
	{ // callseq 0, 0
	.param .b64 param0;
	st.param.b64 	[param0], %rd16;
	.param .b64 param1;
	st.param.b64 	[param1], %rd6;
	.param .b32 retval0;
	call.uni (retval0), 
	vprintf, 
	(
	param0, 
	param1
	);
	ld.param.b32 	%r69, [retval0];
	} // callseq 0
$L__BB0_26:
	setp.ge.s32 	%p14, %r6, %r17;
	@%p14 bra 	$L__BB0_28;
	add.s64 	%rd19, %rd1, %rd8;
	ld.global.u32 	%r71, [%rd19+4];
	st.local.v2.u32 	[%rd2], {%r6, %r71};
	mov.u64 	%rd20, $str;
	cvta.global.u64 	%rd21, %rd20;
	{ // callseq 1, 0
	.param .b64 param0;
	st.param.b64 	[param0], %rd21;
	.param .b64 param1;
	st.param.b64 	[param1], %rd6;
	.param .b32 retval0;
	call.uni (retval0), 
	vprintf, 
	(
	param0, 
	param1
	);
	ld.param.b32 	%r72, [retval0];
	} // callseq 1
$L__BB0_28:
	bar.sync 	0;
	ret;

}
	// .globl	_Z8initDataPii
.visible .entry _Z8initDataPii(
	.param .u64 .ptr .align 1 _Z8initDataPii_param_0,
	.param .u32 _Z8initDataPii_param_1
)
{
	.local .align 8 .b8 	__local_depot1[8];
	.reg .b64 	%SP;
	.reg .b64 	%SPL;
	.reg .pred 	%p<2>;
	.reg .b32 	%r<10>;
	.reg .b64 	%rd<11>;

	mov.u64 	%SPL, __local_depot1;
	cvta.local.u64 	%SP, %SPL;
	ld.param.u64 	%rd2, [_Z8initDataPii_param_0];
	ld.param.u32 	%r5, [_Z8initDataPii_param_1];
	cvta.to.global.u64 	%rd1, %rd2;
	mov.u32 	%r1, %tid.x;
	setp.lt.s32 	%p1, %r1, %r5;
	@%p1 bra 	$L__BB1_2;
	mul.wide.u32 	%rd3, %r1, 4;
	add.s64 	%rd4, %rd1, %rd3;
	ld.global.u32 	%r9, [%rd4];
	bra.uni 	$L__BB1_3;
$L__BB1_2:
	shl.b32 	%r6, %r1, 1;
	or.b32  	%r9, %r6, 1;
	mul.wide.u32 	%rd5, %r1, 4;
	add.s64 	%rd6, %rd1, %rd5;
	st.global.u32 	[%rd6], %r9;
$L__BB1_3:
	add.u64 	%rd7, %SP, 0;
	add.u64 	%rd8, %SPL, 0;
	st.local.v2.u32 	[%rd8], {%r1, %r9};
	mov.u64 	%rd9, $str$1;
	cvta.global.u64 	%rd10, %rd9;
	{ // callseq 2, 0
	.param .b64 param0;
	st.param.b64 	[param0], %rd10;
	.param .b64 param1;
	st.param.b64 	[param1], %rd7;
	.param .b32 retval0;
	call.uni (retval0), 
	vprintf, 
	(
	param0, 
	param1
	);
	ld.param.b32 	%r7, [retval0];
	} // callseq 2
	ret;

}
	// .globl	_ZN3cub18CUB_300001_SM_10006detail11EmptyKernelIvEEvv
.visible .entry _ZN3cub18CUB_300001_SM_10006detail11EmptyKernelIvEEvv()
{


	ret;

}


// ===== COMPILED SASS (sm_100) =====

	.target	sm_100

	.elftype	@"ET_EXEC"


//--------------------- .note.nv.tkinfo           --------------------------
	.section	.note.nv.tkinfo,"",@"SHT_NOTE"
	.sectionflags	@"SHF_NOTE_NV_TKINFO"
	.tkinfo
        /*0018*/ 	.word	0x00000002
        /*0030*/ 	.string	""
        /*0030*/ 	.string	"ptxas"
        /*0030*/ 	.string	"Cuda compilation tools, release 13.0, V13.0.88"
        /*0030*/ 	.string	"Build cuda_13.0.r13.0/compiler.36424714_0"
        /*0030*/ 	.string	"-arch sm_100 -m 64 "



//--------------------- .note.nv.cuinfo           --------------------------
	.section	.note.nv.cuinfo,"",@"SHT_NOTE"
	.sectionflags	@"SHF_NOTE_NV_CUINFO"
        /*0018*/ 	.short	0x0002
        /*001a*/ 	.short	0x0064
        /*001c*/ 	.short	0x0082
	.zero		2


//--------------------- .nv.info                  --------------------------
	.section	.nv.info,"",@"SHT_CUDA_INFO"
	.align	4


	//----- nvinfo : EIATTR_REGCOUNT
	.align		4
        /*0000*/ 	.byte	0x04, 0x2f
        /*0002*/ 	.short	(.L_43 - .L_42)
	.align		4
.L_42:
        /*0004*/ 	.word	index@(_Z7prescanPiS_i)
        /*0008*/ 	.word	0x00000018


	//----- nvinfo : EIATTR_FRAME_SIZE
	.align		4
.L_43:
        /*000c*/ 	.byte	0x04, 0x11
        /*000e*/ 	.short	(.L_45 - .L_44)
	.align		4
.L_44:
        /*0010*/ 	.word	index@(_Z7prescanPiS_i)
        /*0014*/ 	.word	0x00000008


	//----- nvinfo : EIATTR_REGCOUNT
	.align		4
.L_45:
        /*0018*/ 	.byte	0x04, 0x2f
        /*001a*/ 	.short	(.L_47 - .L_46)
	.align		4
.L_46:
        /*001c*/ 	.word	index@(_Z8initDataPii)
        /*0020*/ 	.word	0x00000018


	//----- nvinfo : EIATTR_FRAME_SIZE
	.align		4
.L_47:
        /*0024*/ 	.byte	0x04, 0x11
        /*0026*/ 	.short	(.L_49 - .L_48)
	.align		4
.L_48:
        /*0028*/ 	.word	index@(_Z8initDataPii)
        /*002c*/ 	.word	0x00000008


	//----- nvinfo : EIATTR_REGCOUNT
	.align		4
.L_49:
        /*0030*/ 	.byte	0x04, 0x2f
        /*0032*/ 	.short	(.L_51 - .L_50)
	.align		4
.L_50:
        /*0034*/ 	.word	index@(_ZN3cub18CUB_300001_SM_10006detail11EmptyKernelIvEEvv)
        /*0038*/ 	.word	0x00000004


	//----- nvinfo : EIATTR_FRAME_SIZE
	.align		4
.L_51:
        /*003c*/ 	.byte	0x04, 0x11
        /*003e*/ 	.short	(.L_53 - .L_52)
	.align		4
.L_52:
        /*0040*/ 	.word	index@(_ZN3cub18CUB_300001_SM_10006detail11EmptyKernelIvEEvv)
        /*0044*/ 	.word	0x00000000


	//----- nvinfo : EIATTR_MIN_STACK_SIZE
	.align		4
.L_53:
        /*0048*/ 	.byte	0x04, 0x12
        /*004a*/ 	.short	(.L_55 - .L_54)
	.align		4
.L_54:
        /*004c*/ 	.word	index@(_ZN3cub18CUB_300001_SM_10006detail11EmptyKernelIvEEvv)
        /*0050*/ 	.word	0x00000000


	//----- nvinfo : EIATTR_MIN_STACK_SIZE
	.align		4
.L_55:
        /*0054*/ 	.byte	0x04, 0x12
        /*0056*/ 	.short	(.L_57 - .L_56)
	.align		4
.L_56:
        /*0058*/ 	.word	index@(_Z8initDataPii)
        /*005c*/ 	.word	0x00000008


	//----- nvinfo : EIATTR_MIN_STACK_SIZE
	.align		4
.L_57:
        /*0060*/ 	.byte	0x04, 0x12
        /*0062*/ 	.short	(.L_59 - .L_58)
	.align		4
.L_58:
        /*0064*/ 	.word	index@(_Z7prescanPiS_i)
        /*0068*/ 	.word	0x00000008
.L_59:


//--------------------- .nv.compat                --------------------------
	.section	.nv.compat,"",@"SHT_CUDA_COMPAT_INFO"
	.align	4
        /*0000*/ 	.byte	0x02, 0x09, 0x00, 0x00, 0x02, 0x02, 0x01, 0x00, 0x02, 0x05, 0x05, 0x00, 0x03, 0x07, 0x01, 0x01
        /*0010*/ 	.byte	0x02, 0x03, 0x00, 0x00, 0x02, 0x06, 0x01, 0x00, 0x04, 0x0b, 0x08, 0x00, 0x09, 0x00, 0x00, 0x00
        /*0020*/ 	.byte	0x00, 0x00, 0x00, 0x00


//--------------------- .nv.info._ZN3cub18CUB_300001_SM_10006detail11EmptyKernelIvEEvv --------------------------
	.section	.nv.info._ZN3cub18CUB_300001_SM_10006detail11EmptyKernelIvEEvv,"",@"SHT_CUDA_INFO"
	.sectionflags	@""
	.align	4


	//----- nvinfo : EIATTR_CUDA_API_VERSION
	.align		4
        /*0000*/ 	.byte	0x04, 0x37
        /*0002*/ 	.short	(.L_61 - .L_60)
.L_60:
        /*0004*/ 	.word	0x00000082


	//----- nvinfo : EIATTR_SPARSE_MMA_MASK
	.align		4
.L_61:
        /*0008*/ 	.byte	0x03, 0x50
        /*000a*/ 	.short	0x0000


	//----- nvinfo : EIATTR_MAXREG_COUNT
	.align		4
        /*000c*/ 	.byte	0x03, 0x1b
        /*000e*/ 	.short	0x00ff


	//----- nvinfo : EIATTR_MERCURY_ISA_VERSION
	.align		4
        /*0010*/ 	.byte	0x03, 0x5f
        /*0012*/ 	.short	0x0101


	//----- nvinfo : EIATTR_VRC_CTA_INIT_COUNT
	.align		4
        /*0014*/ 	.byte	0x02, 0x4a
	.zero		1
	.zero		1


	//----- nvinfo : EIATTR_EXIT_INSTR_OFFSETS
	.align		4
        /*0018*/ 	.byte	0x04, 0x1c
        /*001a*/ 	.short	(.L_63 - .L_62)


	//   ....[0]....
.L_62:
        /*001c*/ 	.word	0x00000010


	//----- nvinfo : EIATTR_SW_WAR
	.align		4
.L_63:
        /*0020*/ 	.byte	0x04, 0x36
        /*0022*/ 	.short	(.L_65 - .L_64)
.L_64:
        /*0024*/ 	.word	0x00000008
.L_65:


//--------------------- .nv.info._Z8initDataPii   --------------------------
	.section	.nv.info._Z8initDataPii,"",@"SHT_CUDA_INFO"
	.sectionflags	@""
	.align	4


	//----- nvinfo : EIATTR_CUDA_API_VERSION
	.align		4
        /*0000*/ 	.byte	0x04, 0x37
        /*0002*/ 	.short	(.L_67 - .L_66)
.L_66:
        /*0004*/ 	.word	0x00000082


	//----- nvinfo : EIATTR_KPARAM_INFO
	.align		4
.L_67:
        /*0008*/ 	.byte	0x04, 0x17
        /*000a*/ 	.short	(.L_69 - .L_68)
.L_68:
        /*000c*/ 	.word	0x00000000
        /*0010*/ 	.short	0x0001
        /*0012*/ 	.short	0x0008
        /*0014*/ 	.byte	0x00, 0xf0, 0x11, 0x00


	//----- nvinfo : EIATTR_KPARAM_INFO
	.align		4
.L_69:
        /*0018*/ 	.byte	0x04, 0x17
        /*001a*/ 	.short	(.L_71 - .L_70)
.L_70:
        /*001c*/ 	.word	0x00000000
        /*0020*/ 	.short	0x0000
        /*0022*/ 	.short	0x0000
        /*0024*/ 	.byte	0x00, 0xf5, 0x21, 0x00


	//----- nvinfo : EIATTR_SPARSE_MMA_MASK
	.align		4
.L_71:
        /*0028*/ 	.byte	0x03, 0x50
        /*002a*/ 	.short	0x0000


	//----- nvinfo : EIATTR_MAXREG_COUNT
	.align		4
        /*002c*/ 	.byte	0x03, 0x1b
        /*002e*/ 	.short	0x00ff


	//----- nvinfo : EIATTR_EXTERNS
	.align		4
        /*0030*/ 	.byte	0x04, 0x0f
        /*0032*/ 	.short	(.L_73 - .L_72)


	//   ....[0]....
	.align		4
.L_72:
        /*0034*/ 	.word	index@(vprintf)


	//----- nvinfo : EIATTR_MERCURY_ISA_VERSION
	.align		4
.L_73:
        /*0038*/ 	.byte	0x03, 0x5f
        /*003a*/ 	.short	0x0101


	//----- nvinfo : EIATTR_VRC_CTA_INIT_COUNT
	.align		4
        /*003c*/ 	.byte	0x02, 0x4a
	.zero		1
	.zero		1


	//----- nvinfo : EIATTR_SYSCALL_OFFSETS
	.align		4
        /*0040*/ 	.byte	0x04, 0x46
        /*0042*/ 	.short	(.L_75 - .L_74)


	//   ....[0]....
.L_74:
        /*0044*/ 	.word	0x00000160


	//----- nvinfo : EIATTR_EXIT_INSTR_OFFSETS
	.align		4
.L_75:
        /*0048*/ 	.byte	0x04, 0x1c
        /*004a*/ 	.short	(.L_77 - .L_76)


	//   ....[0]....
.L_76:
        /*004c*/ 	.word	0x00000170


	//----- nvinfo : EIATTR_CBANK_PARAM_SIZE
	.align		4
.L_77:
        /*0050*/ 	.byte	0x03, 0x19
        /*0052*/ 	.short	0x000c


	//----- nvinfo : EIATTR_PARAM_CBANK
	.align		4
        /*0054*/ 	.byte	0x04, 0x0a
        /*0056*/ 	.short	(.L_79 - .L_78)
	.align		4
.L_78:
        /*0058*/ 	.word	index@(.nv.constant0._Z8initDataPii)
        /*005c*/ 	.short	0x0380
        /*005e*/ 	.short	0x000c


	//----- nvinfo : EIATTR_SW_WAR
	.align		4
.L_79:
        /*0060*/ 	.byte	0x04, 0x36
        /*0062*/ 	.short	(.L_81 - .L_80)
.L_80:
        /*0064*/ 	.word	0x00000008
.L_81:


//--------------------- .nv.info._Z7prescanPiS_i  --------------------------
	.section	.nv.info._Z7prescanPiS_i,"",@"SHT_CUDA_INFO"
	.sectionflags	@""
	.align	4


	//----- nvinfo : EIATTR_CUDA_API_VERSION
	.align		4
        /*0000*/ 	.byte	0x04, 0x37
        /*0002*/ 	.short	(.L_83 - .L_82)
.L_82:
        /*0004*/ 	.word	0x00000082


	//----- nvinfo : EIATTR_KPARAM_INFO
	.align		4
.L_83:
        /*0008*/ 	.byte	0x04, 0x17
        /*000a*/ 	.short	(.L_85 - .L_84)
.L_84:
        /*000c*/ 	.word	0x00000000
        /*0010*/ 	.short	0x0002
        /*0012*/ 	.short	0x0010
        /*0014*/ 	.byte	0x00, 0xf0, 0x11, 0x00


	//----- nvinfo : EIATTR_KPARAM_INFO
	.align		4
.L_85:
        /*0018*/ 	.byte	0x04, 0x17
        /*001a*/ 	.short	(.L_87 - .L_86)
.L_86:
        /*001c*/ 	.word	0x00000000
        /*0020*/ 	.short	0x0001
        /*0022*/ 	.short	0x0008
        /*0024*/ 	.byte	0x00, 0xf5, 0x21, 0x00


	//----- nvinfo : EIATTR_KPARAM_INFO
	.align		4
.L_87:
        /*0028*/ 	.byte	0x04, 0x17
        /*002a*/ 	.short	(.L_89 - .L_88)
.L_88:
        /*002c*/ 	.word	0x00000000
        /*0030*/ 	.short	0x0000
        /*0032*/ 	.short	0x0000
        /*0034*/ 	.byte	0x00, 0xf5, 0x21, 0x00


	//----- nvinfo : EIATTR_SPARSE_MMA_MASK
	.align		4
.L_89:
        /*0038*/ 	.byte	0x03, 0x50
        /*003a*/ 	.short	0x0000


	//----- nvinfo : EIATTR_MAXREG_COUNT
	.align		4
        /*003c*/ 	.byte	0x03, 0x1b
        /*003e*/ 	.short	0x00ff


	//----- nvinfo : EIATTR_NUM_BARRIERS
	.align		4
        /*0040*/ 	.byte	0x02, 0x4c
        /*0042*/ 	.byte	0x01
	.zero		1


	//----- nvinfo : EIATTR_EXTERNS
	.align		4
        /*0044*/ 	.byte	0x04, 0x0f
        /*0046*/ 	.short	(.L_91 - .L_90)


	//   ....[0]....
	.align		4
.L_90:
        /*0048*/ 	.word	index@(vprintf)


	//----- nvinfo : EIATTR_MERCURY_ISA_VERSION
	.align		4
.L_91:
        /*004c*/ 	.byte	0x03, 0x5f
        /*004e*/ 	.short	0x0101


	//----- nvinfo : EIATTR_VRC_CTA_INIT_COUNT
	.align		4
        /*0050*/ 	.byte	0x02, 0x4a
	.zero		1
	.zero		1


	//----- nvinfo : EIATTR_SYSCALL_OFFSETS
	.align		4
        /*0054*/ 	.byte	0x04, 0x46
        /*0056*/ 	.short	(.L_93 - .L_92)


	//   ....[0]....
.L_92:
        /*0058*/ 	.word	0x000006f0


	//   ....[1]....
        /*005c*/ 	.word	0x00000800


	//----- nvinfo : EIATTR_EXIT_INSTR_OFFSETS
	.align		4
.L_93:
        /*0060*/ 	.byte	0x04, 0x1c
        /*0062*/ 	.short	(.L_95 - .L_94)


	//   ....[0]....
.L_94:
        /*0064*/ 	.word	0x00000830


	//----- nvinfo : EIATTR_CRS_STACK_SIZE
	.align		4
.L_95:
        /*0068*/ 	.byte	0x04, 0x1e
        /*006a*/ 	.short	(.L_97 - .L_96)
.L_96:
        /*006c*/ 	.word	0x00000000


	//----- nvinfo : EIATTR_CBANK_PARAM_SIZE
	.align		4
.L_97:
        /*0070*/ 	.byte	0x03, 0x19
        /*0072*/ 	.short	0x0014


	//----- nvinfo : EIATTR_PARAM_CBANK
	.align		4
        /*0074*/ 	.byte	0x04, 0x0a
        /*0076*/ 	.short	(.L_99 - .L_98)
	.align		4
.L_98:
        /*0078*/ 	.word	index@(.nv.constant0._Z7prescanPiS_i)
        /*007c*/ 	.short	0x0380
        /*007e*/ 	.short	0x0014


	//----- nvinfo : EIATTR_SW_WAR
	.align		4
.L_99:
        /*0080*/ 	.byte	0x04, 0x36
        /*0082*/ 	.short	(.L_101 - .L_100)
.L_100:
        /*0084*/ 	.word	0x00000008
.L_101:


//--------------------- .nv.callgraph             --------------------------
	.section	.nv.callgraph,"",@"SHT_CUDA_CALLGRAPH"
	.align	4
	.sectionentsize	8
	.align		4
        /*0000*/ 	.word	0x00000000
	.align		4
        /*0004*/ 	.word	0xffffffff
	.align		4
        /*0008*/ 	.word	index@(_Z8initDataPii)
	.align		4
        /*000c*/ 	.word	index@(vprintf)
	.align		4
        /*0010*/ 	.word	index@(_Z7prescanPiS_i)
	.align		4
        /*0014*/ 	.word	index@(vprintf)
	.align		4
        /*0018*/ 	.word	0x00000000
	.align		4
        /*001c*/ 	.word	0xfffffffe
	.align		4
        /*0020*/ 	.word	0x00000000
	.align		4
        /*0024*/ 	.word	0xfffffffd
	.align		4
        /*0028*/ 	.word	0x00000000
	.align		4
        /*002c*/ 	.word	0xfffffffc


//--------------------- .nv.constant4             --------------------------
	.section	.nv.constant4,"a",@progbits
	.align	8
	.align		8
.nv.constant4:
        /*0000*/ 	.dword	_ZN34_INTERNAL_cc7b580f_4_k_cu_85a695ce4cuda3std3__45__cpo5beginE
	.align		8
        /*0008*/ 	.dword	_ZN34_INTERNAL_cc7b580f_4_k_cu_85a695ce4cuda3std3__45__cpo3endE
	.align		8
        /*0010*/ 	.dword	_ZN34_INTERNAL_cc7b580f_4_k_cu_85a695ce4cuda3std3__45__cpo6cbeginE
	.align		8
        /*0018*/ 	.dword	_ZN34_INTERNAL_cc7b580f_4_k_cu_85a695ce4cuda3std3__45__cpo4cendE
	.align		8
        /*0020*/ 	.dword	_ZN34_INTERNAL_cc7b580f_4_k_cu_85a695ce4cuda3std3__45__cpo6rbeginE
	.align		8
        /*0028*/ 	.dword	_ZN34_INTERNAL_cc7b580f_4_k_cu_85a695ce4cuda3std3__45__cpo4rendE
	.align		8
        /*0030*/ 	.dword	_ZN34_INTERNAL_cc7b580f_4_k_cu_85a695ce4cuda3std3__45__cpo7crbeginE
	.align		8
        /*0038*/ 	.dword	_ZN34_INTERNAL_cc7b580f_4_k_cu_85a695ce4cuda3std3__45__cpo5crendE
	.align		8
        /*0040*/ 	.dword	_ZN34_INTERNAL_cc7b580f_4_k_cu_85a695ce4cuda3std3__436_GLOBAL__N__cc7b580f_4_k_cu_85a695ce6ignoreE
	.align		8
        /*0048*/ 	.dword	_ZN34_INTERNAL_cc7b580f_4_k_cu_85a695ce4cuda3std3__419piecewise_constructE
	.align		8
        /*0050*/ 	.dword	_ZN34_INTERNAL_cc7b580f_4_k_cu_85a695ce4cuda3std3__48in_placeE
	.align		8
        /*0058*/ 	.dword	_ZN34_INTERNAL_cc7b580f_4_k_cu_85a695ce4cuda3std3__420unreachable_sentinelE
	.align		8
        /*0060*/ 	.dword	_ZN34_INTERNAL_cc7b580f_4_k_cu_85a695ce4cuda3std3__47nulloptE
	.align		8
        /*0068*/ 	.dword	_ZN34_INTERNAL_cc7b580f_4_k_cu_85a695ce4cuda3std3__48unexpectE
	.align		8
        /*0070*/ 	.dword	_ZN34_INTERNAL_cc7b580f_4_k_cu_85a695ce4cuda3std6ranges3__45__cpo4swapE
	.align		8
        /*0078*/ 	.dword	_ZN34_INTERNAL_cc7b580f_4_k_cu_85a695ce4cuda3std6ranges3__45__cpo9iter_moveE
	.align		8
        /*0080*/ 	.dword	_ZN34_INTERNAL_cc7b580f_4_k_cu_85a695ce4cuda3std6ranges3__45__cpo5beginE
	.align		8
        /*0088*/ 	.dword	_ZN34_INTERNAL_cc7b580f_4_k_cu_85a695ce4cuda3std6ranges3__45__cpo3endE
	.align		8
        /*0090*/ 	.dword	_ZN34_INTERNAL_cc7b580f_4_k_cu_85a695ce4cuda3std6ranges3__45__cpo6cbeginE
	.align		8
        /*0098*/ 	.dword	_ZN34_INTERNAL_cc7b580f_4_k_cu_85a695ce4cuda3std6ranges3__45__cpo4cendE
	.align		8
        /*00a0*/ 	.dword	_ZN34_INTERNAL_cc7b580f_4_k_cu_85a695ce4cuda3std6ranges3__45__cpo7advanceE
	.align		8
        /*00a8*/ 	.dword	_ZN34_INTERNAL_cc7b580f_4_k_cu_85a695ce4cuda3std6ranges3__45__cpo9iter_swapE
	.align		8
        /*00b0*/ 	.dword	_ZN34_INTERNAL_cc7b580f_4_k_cu_85a695ce4cuda3std6ranges3__45__cpo4nextE
	.align		8
        /*00b8*/ 	.dword	_ZN34_INTERNAL_cc7b580f_4_k_cu_85a695ce4cuda3std6ranges3__45__cpo4prevE
	.align		8
        /*00c0*/ 	.dword	_ZN34_INTERNAL_cc7b580f_4_k_cu_85a695ce4cuda3std6ranges3__45__cpo4dataE
	.align		8
        /*00c8*/ 	.dword	_ZN34_INTERNAL_cc7b580f_4_k_cu_85a695ce4cuda3std6ranges3__45__cpo5cdataE
	.align		8
        /*00d0*/ 	.dword	_ZN34_INTERNAL_cc7b580f_4_k_cu_85a695ce4cuda3std6ranges3__45__cpo4sizeE
	.align		8
        /*00d8*/ 	.dword	_ZN34_INTERNAL_cc7b580f_4_k_cu_85a695ce4cuda3std6ranges3__45__cpo5ssizeE
	.align		8
        /*00e0*/ 	.dword	_ZN34_INTERNAL_cc7b580f_4_k_cu_85a695ce4cuda3std6ranges3__45__cpo8distanceE
	.align		8
        /*00e8*/ 	.dword	_ZN34_INTERNAL_cc7b580f_4_k_cu_85a695ce6thrust24THRUST_300001_SM_1000_NS6system6detail10sequential3seqE
	.align		8
        /*00f0*/ 	.dword	_ZN34_INTERNAL_cc7b580f_4_k_cu_85a695ce6thrust24THRUST_300001_SM_1000_NS12placeholders2_1E
	.align		8
        /*00f8*/ 	.dword	_ZN34_INTERNAL_cc7b580f_4_k_cu_85a695ce6thrust24THRUST_300001_SM_1000_NS12placeholders2_2E
	.align		8
        /*0100*/ 	.dword	_ZN34_INTERNAL_cc7b580f_4_k_cu_85a695ce6thrust24THRUST_300001_SM_1000_NS12placeholders2_3E
	.align		8
        /*0108*/ 	.dword	_ZN34_INTERNAL_cc7b580f_4_k_cu_85a695ce6thrust24THRUST_300001_SM_1000_NS12placeholders2_4E
	.align		8
        /*0110*/ 	.dword	_ZN34_INTERNAL_cc7b580f_4_k_cu_85a695ce6thrust24THRUST_300001_SM_1000_NS12placeholders2_5E
	.align		8
        /*0118*/ 	.dword	_ZN34_INTERNAL_cc7b580f_4_k_cu_85a695ce6thrust24THRUST_300001_SM_1000_NS12placeholders2_6E
	.align		8
        /*0120*/ 	.dword	_ZN34_INTERNAL_cc7b580f_4_k_cu_85a695ce6thrust24THRUST_300001_SM_1000_NS12placeholders2_7E
	.align		8
        /*0128*/ 	.dword	_ZN34_INTERNAL_cc7b580f_4_k_cu_85a695ce6thrust24THRUST_300001_SM_1000_NS12placeholders2_8E
	.align		8
        /*0130*/ 	.dword	_ZN34_INTERNAL_cc7b580f_4_k_cu_85a695ce6thrust24THRUST_300001_SM_1000_NS12placeholders2_9E
	.align		8
        /*0138*/ 	.dword	_ZN34_INTERNAL_cc7b580f_4_k_cu_85a695ce6thrust24THRUST_300001_SM_1000_NS12placeholders3_10E
	.align		8
        /*0140*/ 	.dword	$str
	.align		8
        /*0148*/ 	.dword	$str$1
	.align		8
        /*0150*/ 	.dword	vprintf


//--------------------- .text._ZN3cub18CUB_300001_SM_10006detail11EmptyKernelIvEEvv --------------------------
	.section	.text._ZN3cub18CUB_300001_SM_10006detail11EmptyKernelIvEEvv,"ax",@progbits
	.align	128
        .global         _ZN3cub18CUB_300001_SM_10006detail11EmptyKernelIvEEvv
        .type           _ZN3cub18CUB_300001_SM_10006detail11EmptyKernelIvEEvv,@function
        .size           _ZN3cub18CUB_300001_SM_10006detail11EmptyKernelIvEEvv,(.L_x_12 - _ZN3cub18CUB_300001_SM_10006detail11EmptyKernelIvEEvv)
        .other          _ZN3cub18CUB_300001_SM_10006detail11EmptyKernelIvEEvv,@"STO_CUDA_ENTRY STV_DEFAULT"
_ZN3cub18CUB_300001_SM_10006detail11EmptyKernelIvEEvv:
.text._ZN3cub18CUB_300001_SM_10006detail11EmptyKernelIvEEvv:
[----:B------:R-:W-:Y:S01]  /*0000*/  LDC R1, c[0x0][0x37c] ;  /* 0x0000df00ff017b82 */ /* 0x000fe20000000800 */
[----:B------:R-:W-:Y:S05]  /*0010*/  EXIT ;  /* 0x000000000000794d */ /* 0x000fea0003800000 */
.L_x_0:
[----:B------:R-:W-:-:S00]  /*0020*/  BRA `(.L_x_0) ;  /* 0xfffffffc00fc7947 */ /* 0x000fc0000383ffff */
[----:B------:R-:W-:-:S00]  /*0030*/  NOP ;  /* 0x0000000000007918 */ /* 0x000fc00000000000 */
        /* <DEDUP_REMOVED lines=12> */
.L_x_12:


//--------------------- .text._Z8initDataPii      --------------------------
	.section	.text._Z8initDataPii,"ax",@progbits
	.align	128
        .global         _Z8initDataPii
        .type           _Z8initDataPii,@function
        .size           _Z8initDataPii,(.L_x_13 - _Z8initDataPii)
        .other          _Z8initDataPii,@"STO_CUDA_ENTRY STV_DEFAULT"
_Z8initDataPii:
.text._Z8initDataPii:
[----:B------:R-:W0:Y:S01]  /*0000*/  LDC R1, c[0x0][0x37c] ;  /* 0x0000df00ff017b82 */ /* 0x000e220000000800 */
[----:B------:R-:W1:Y:S01]  /*0010*/  S2R R10, SR_TID.X ;  /* 0x00000000000a7919 */ /* 0x000e620000002100 */
[----:B------:R-:W1:Y:S06]  /*0020*/  LDCU UR6, c[0x0][0x388] ;  /* 0x00007100ff0677ac */ /* 0x000e6c0008000800 */
[----:B------:R-:W2:Y:S01]  /*0030*/  LDC.64 R2, c[0x0][0x380] ;  /* 0x0000e000ff027b82 */ /* 0x000ea20000000a00 */
[----:B0-----:R-:W-:Y:S01]  /*0040*/  VIADD R1, R1, 0xfffffff8 ;  /* 0xfffffff801017836 */ /* 0x001fe20000000000 */
[----:B------:R-:W0:Y:S01]  /*0050*/  LDCU.64 UR4, c[0x0][0x358] ;  /* 0x00006b00ff0477ac */ /* 0x000e220008000a00 */
[----:B------:R-:W3:Y:S01]  /*0060*/  LDCU.64 UR8, c[0x4][0x148] ;  /* 0x01002900ff0877ac */ /* 0x000ee20008000a00 */
[C---:B-1----:R-:W-:Y:S01]  /*0070*/  ISETP.GE.AND P0, PT, R10.reuse, UR6, PT ;  /* 0x000000060a007c0c */ /* 0x042fe2000bf06270 */
[----:B--2---:R-:W-:-:S12]  /*0080*/  IMAD.WIDE.U32 R2, R10, 0x4, R2 ;  /* 0x000000040a027825 */ /* 0x004fd800078e0002 */
[----:B0-----:R-:W2:Y:S01]  /*0090*/  @P0 LDG.E R11, desc[UR4][R2.64] ;  /* 0x00000004020b0981 */ /* 0x001ea2000c1e1900 */
[----:B------:R-:W-:Y:S01]  /*00a0*/  MOV R0, 0x150 ;  /* 0x0000015000007802 */ /* 0x000fe20000000f00 */
[----:B------:R-:W0:Y:S01]  /*00b0*/  LDCU UR6, c[0x0][0x2f8] ;  /* 0x00005f00ff0677ac */ /* 0x000e220008000800 */
[----:B---3--:R-:W-:Y:S02]  /*00c0*/  IMAD.U32 R4, RZ, RZ, UR8 ;  /* 0x00000008ff047e24 */ /* 0x008fe4000f8e00ff */
[----:B------:R1:W3:Y:S01]  /*00d0*/  LDC.64 R8, c[0x4][R0] ;  /* 0x0100000000087b82 */ /* 0x0002e20000000a00 */
[----:B------:R-:W-:Y:S01]  /*00e0*/  IMAD.U32 R5, RZ, RZ, UR9 ;  /* 0x00000009ff057e24 */ /* 0x000fe2000f8e00ff */
[----:B------:R-:W-:-:S05]  /*00f0*/  @!P0 LEA R11, R10, 0x1, 0x1 ;  /* 0x000000010a0b8811 */ /* 0x000fca00078e08ff */
[----:B--2---:R1:W-:Y:S04]  /*0100*/  STL.64 [R1], R10 ;  /* 0x0000000a01007387 */ /* 0x0043e80000100a00 */
[----:B------:R1:W-:Y:S01]  /*0110*/  @!P0 STG.E desc[UR4][R2.64], R11 ;  /* 0x0000000b02008986 */ /* 0x0003e2000c101904 */
[----:B------:R-:W2:Y:S01]  /*0120*/  LDCU UR4, c[0x0][0x2fc] ;  /* 0x00005f80ff0477ac */ /* 0x000ea20008000800 */
[----:B0-----:R-:W-:-:S05]  /*0130*/  IADD3 R6, P0, PT, R1, UR6, RZ ;  /* 0x0000000601067c10 */ /* 0x001fca000ff1e0ff */
[----:B-123--:R-:W-:-:S08]  /*0140*/  IMAD.X R7, RZ, RZ, UR4, P0 ;  /* 0x00000004ff077e24 */ /* 0x00efd000080e06ff */
[----:B------:R-:W-:-:S07]  /*0150*/  LEPC R20, `(.L_x_1) ;  /* 0x000000001014794e */ /* 0x000fce0000000000 */
[----:B------:R-:W-:Y:S05]  /*0160*/  CALL.ABS.NOINC R8 ;  /* 0x0000000008007343 */ /* 0x000fea0003c00000 */
.L_x_1:
[----:B------:R-:W-:Y:S05]  /*0170*/  EXIT ;  /* 0x000000000000794d */ /* 0x000fea0003800000 */
.L_x_2:
        /* <DEDUP_REMOVED lines=16> */
.L_x_13:


//--------------------- .text._Z7prescanPiS_i     --------------------------
	.section	.text._Z7prescanPiS_i,"ax",@progbits
	.align	128
        .global         _Z7prescanPiS_i
        .type           _Z7prescanPiS_i,@function
        .size           _Z7prescanPiS_i,(.L_x_14 - _Z7prescanPiS_i)
        .other          _Z7prescanPiS_i,@"STO_CUDA_ENTRY STV_DEFAULT"
_Z7prescanPiS_i:
.text._Z7prescanPiS_i:
[----:B------:R-:W0:Y:S01]  /*0000*/  LDC R1, c[0x0][0x37c] ;  /* 0x0000df00ff017b82 */ /* 0x000e220000000800 */
[----:B------:R-:W1:Y:S01]  /*0010*/  S2R R13, SR_TID.X ;  /* 0x00000000000d7919 */ /* 0x000e620000002100 */
[----:B------:R-:W2:Y:S06]  /*0020*/  LDCU UR7, c[0x0][0x390] ;  /* 0x00007200ff0777ac */ /* 0x000eac0008000800 */
[----:B------:R-:W3:Y:S01]  /*0030*/  LDC.64 R4, c[0x0][0x388] ;  /* 0x0000e200ff047b82 */ /* 0x000ee20000000a00 */
[----:B0-----:R-:W-:Y:S01]  /*0040*/  VIADD R1, R1, 0xfffffff8 ;  /* 0xfffffff801017836 */ /* 0x001fe20000000000 */
[----:B------:R-:W0:Y:S06]  /*0050*/  LDCU.64 UR36, c[0x0][0x358] ;  /* 0x00006b00ff2477ac */ /* 0x000e2c0008000a00 */
[----:B------:R-:W4:Y:S01]  /*0060*/  S2UR UR6, SR_CgaCtaId ;  /* 0x00000000000679c3 */ /* 0x000f220000008800 */
[----:B------:R-:W4:Y:S01]  /*0070*/  LDCU UR8, c[0x0][0x390] ;  /* 0x00007200ff0877ac */ /* 0x000f220008000800 */
[----:B------:R-:W0:Y:S01]  /*0080*/  LDCU UR9, c[0x0][0x390] ;  /* 0x00007200ff0977ac */ /* 0x000e220008000800 */
[----:B-1----:R-:W-:-:S04]  /*0090*/  IMAD.SHL.U32 R16, R13, 0x2, RZ ;  /* 0x000000020d107824 */ /* 0x002fc800078e00ff */
[C---:B------:R-:W-:Y:S01]  /*00a0*/  VIADD R2, R16.reuse, 0x1 ;  /* 0x0000000110027836 */ /* 0x040fe20000000000 */
[C---:B--2---:R-:W-:Y:S01]  /*00b0*/  ISETP.GE.AND P1, PT, R16.reuse, UR7, PT ;  /* 0x0000000710007c0c */ /* 0x044fe2000bf26270 */
[----:B---3--:R-:W-:-:S03]  /*00c0*/  IMAD.WIDE.U32 R4, R16, 0x4, R4 ;  /* 0x0000000410047825 */ /* 0x008fc600078e0004 */
[----:B------:R-:W-:-:S09]  /*00d0*/  ISETP.GE.AND P2, PT, R2, UR7, PT ;  /* 0x0000000702007c0c */ /* 0x000fd2000bf46270 */
[----:B0-----:R0:W5:Y:S04]  /*00e0*/  @!P1 LDG.E R7, desc[UR36][R4.64] ;  /* 0x0000002404079981 */ /* 0x001168000c1e1900 */
[----:B------:R0:W5:Y:S01]  /*00f0*/  @!P2 LDG.E R9, desc[UR36][R4.64+0x4] ;  /* 0x000004240409a981 */ /* 0x000162000c1e1900 */
[----:B------:R-:W-:Y:S01]  /*0100*/  UIADD3 UR4, UPT, UPT, UR7, -0x1, URZ ;  /* 0xffffffff07047890 */ /* 0x000fe2000fffe0ff */
[----:B----4-:R-:W-:Y:S01]  /*0110*/  IMAD.U32 R3, RZ, RZ, UR8 ;  /* 0x00000008ff037e24 */ /* 0x010fe2000f8e00ff */
[----:B------:R-:W-:Y:S02]  /*0120*/  UMOV UR5, 0x400 ;  /* 0x0000040000057882 */ /* 0x000fe40000000000 */
[----:B------:R-:W-:Y:S02]  /*0130*/  ULOP3.LUT UP0, URZ, UR4, UR7, URZ, 0xc0, !UPT ;  /* 0x0000000704ff7292 */ /* 0x000fe4000f80c0ff */
[----:B------:R-:W-:-:S07]  /*0140*/  ULEA UR6, UR6, UR5, 0x18 ;  /* 0x0000000506067291 */ /* 0x000fce000f8ec0ff */
[----:B0-----:R-:W-:Y:S05]  /*0150*/  BRA.U !UP0, `(.L_x_3) ;  /* 0x0000000108307547 */ /* 0x001fea000b800000 */
[----:B------:R-:W-:-:S04]  /*0160*/  USHF.R.S32.HI UR5, URZ, 0x1, UR4 ;  /* 0x00000001ff057899 */ /* 0x000fc80008011404 */
[----:B------:R-:W-:-:S04]  /*0170*/  ULOP3.LUT UR5, UR5, UR4, URZ, 0xfc, !UPT ;  /* 0x0000000405057292 */ /* 0x000fc8000f8efcff */
        /* <DEDUP_REMOVED lines=8> */
[----:B------:R-:W-:-:S06]  /*0200*/  UIADD3 UR5, UPT, UPT, UR5, 0x1, URZ ;  /* 0x0000000105057890 */ /* 0x000fcc000fffe0ff */
[----:B------:R-:W-:-:S07]  /*0210*/  IMAD.U32 R3, RZ, RZ, UR5 ;  /* 0x00000005ff037e24 */ /* 0x000fce000f8e00ff */
.L_x_3:
[C---:B------:R-:W-:Y:S01]  /*0220*/  LEA R0, R13.reuse, UR6, 0x3 ;  /* 0x000000060d007c11 */ /* 0x040fe2000f8e18ff */
[----:B------:R-:W-:Y:S01]  /*0230*/  HFMA2 R11, -RZ, RZ, 0, 5.9604644775390625e-08 ;  /* 0x00000001ff0b7431 */ /* 0x000fe200000001ff */
[----:B------:R-:W-:Y:S02]  /*0240*/  SHF.R.S32.HI R6, RZ, 0x1, R3 ;  /* 0x00000001ff067819 */ /* 0x000fe40000011403 */
[----:B------:R-:W-:Y:S01]  /*0250*/  ISETP.NE.AND P0, PT, R13, RZ, PT ;  /* 0x000000ff0d00720c */ /* 0x000fe20003f05270 */
[----:B-----5:R0:W-:Y:S01]  /*0260*/  @!P1 STS [R0], R7 ;  /* 0x0000000700009388 */ /* 0x0201e20000000800 */
[----:B------:R-:W-:-:S03]  /*0270*/  ISETP.GE.AND P3, PT, R6, 0x1, PT ;  /* 0x000000010600780c */ /* 0x000fc60003f66270 */
[----:B------:R0:W-:Y:S04]  /*0280*/  @!P2 STS [R0+0x4], R9 ;  /* 0x000004090000a388 */ /* 0x0001e80000000800 */
[----:B------:R0:W-:Y:S04]  /*0290*/  @P1 STS [R0], RZ ;  /* 0x000000ff00001388 */ /* 0x0001e80000000800 */
[----:B------:R0:W-:Y:S02]  /*02a0*/  @P2 STS [R0+0x4], RZ ;  /* 0x000004ff00002388 */ /* 0x0001e40000000800 */
[----:B------:R-:W-:Y:S05]  /*02b0*/  @!P3 BRA `(.L_x_4) ;  /* 0x000000000038b947 */ /* 0x000fea0003800000 */
[----:B------:R-:W-:-:S07]  /*02c0*/  IMAD.MOV.U32 R11, RZ, RZ, 0x1 ;  /* 0x00000001ff0b7424 */ /* 0x000fce00078e00ff */
.L_x_5:
[----:B------:R-:W-:Y:S01]  /*02d0*/  BAR.SYNC.DEFER_BLOCKING 0x0 ;  /* 0x0000000000007b1d */ /* 0x000fe20000010000 */
[----:B------:R-:W-:-:S13]  /*02e0*/  ISETP.GE.AND P1, PT, R13, R6, PT ;  /* 0x000000060d00720c */ /* 0x000fda0003f26270 */
[----:B0-----:R-:W-:-:S05]  /*02f0*/  @!P1 IMAD R7, R2, R11, RZ ;  /* 0x0000000b02079224 */ /* 0x001fca00078e02ff */
[----:B------:R-:W-:-:S05]  /*0300*/  @!P1 LEA R8, R7, UR6, 0x2 ;  /* 0x0000000607089c11 */ /* 0x000fca000f8e10ff */
[C---:B------:R-:W-:Y:S02]  /*0310*/  @!P1 IMAD R7, R11.reuse, 0x4, R8 ;  /* 0x000000040b079824 */ /* 0x040fe400078e0208 */
[----:B------:R-:W-:Y:S01]  /*0320*/  @!P1 LDS R8, [R8+-0x4] ;  /* 0xfffffc0008089984 */ /* 0x000fe20000000800 */
[----:B------:R-:W-:-:S03]  /*0330*/  IMAD.SHL.U32 R11, R11, 0x2, RZ ;  /* 0x000000020b0b7824 */ /* 0x000fc600078e00ff */
[----:B------:R-:W0:Y:S02]  /*0340*/  @!P1 LDS R9, [R7+-0x4] ;  /* 0xfffffc0007099984 */ /* 0x000e240000000800 */
[----:B0-----:R-:W-:-:S05]  /*0350*/  @!P1 IMAD.IADD R10, R8, 0x1, R9 ;  /* 0x00000001080a9824 */ /* 0x001fca00078e0209 */
[----:B------:R1:W-:Y:S01]  /*0360*/  @!P1 STS [R7+-0x4], R10 ;  /* 0xfffffc0a07009388 */ /* 0x0003e20000000800 */
[----:B------:R-:W-:Y:S02]  /*0370*/  ISETP.GT.U32.AND P1, PT, R6, 0x1, PT ;  /* 0x000000010600780c */ /* 0x000fe40003f24070 */
[----:B------:R-:W-:-:S11]  /*0380*/  SHF.R.U32.HI R6, RZ, 0x1, R6 ;  /* 0x00000001ff067819 */ /* 0x000fd60000011606 */
[----:B-1----:R-:W-:Y:S05]  /*0390*/  @P1 BRA `(.L_x_5) ;  /* 0xfffffffc00cc1947 */ /* 0x002fea000383ffff */
.L_x_4:
[C---:B------:R-:W-:Y:S02]  /*03a0*/  @!P0 LEA R6, R3.reuse, UR6, 0x2 ;  /* 0x0000000603068c11 */ /* 0x040fe4000f8e10ff */
[----:B------:R-:W-:Y:S02]  /*03b0*/  ISETP.GE.AND P2, PT, R3, 0x2, PT ;  /* 0x000000020300780c */ /* 0x000fe40003f46270 */
[----:B------:R-:W-:Y:S01]  /*03c0*/  ISETP.GE.AND P1, PT, R16, UR9, PT ;  /* 0x0000000910007c0c */ /* 0x000fe2000bf26270 */
[----:B------:R1:W-:Y:S10]  /*03d0*/  @!P0 STS [R6+-0x4], RZ ;  /* 0xfffffcff06008388 */ /* 0x0003f40000000800 */
[----:B-1----:R-:W-:Y:S05]  /*03e0*/  @!P2 BRA `(.L_x_6) ;  /* 0x00000000003ca947 */ /* 0x002fea0003800000 */
[----:B------:R-:W-:-:S05]  /*03f0*/  UMOV UR4, 0x1 ;  /* 0x0000000100047882 */ /* 0x000fca0000000000 */
.L_x_7:
[----:B------:R-:W-:Y:S01]  /*0400*/  BAR.SYNC.DEFER_BLOCKING 0x0 ;  /* 0x0000000000007b1d */ /* 0x000fe20000010000 */
[----:B------:R-:W-:Y:S01]  /*0410*/  ISETP.GE.U32.AND P0, PT, R13, UR4, PT ;  /* 0x000000040d007c0c */ /* 0x000fe2000bf06070 */
[----:B------:R-:W-:Y:S01]  /*0420*/  USHF.L.U32 UR4, UR4, 0x1, URZ ;  /* 0x0000000104047899 */ /* 0x000fe200080006ff */
[----:B------:R-:W-:-:S11]  /*0430*/  SHF.R.U32.HI R11, RZ, 0x1, R11 ;  /* 0x00000001ff0b7819 */ /* 0x000fd6000001160b */
[----:B------:R-:W-:-:S05]  /*0440*/  @!P0 IMAD R6, R2, R11, RZ ;  /* 0x0000000b02068224 */ /* 0x000fca00078e02ff */
[----:B------:R-:W-:-:S04]  /*0450*/  @!P0 LEA R6, R6, UR6, 0x2 ;  /* 0x0000000606068c11 */ /* 0x000fc8000f8e10ff */
[----:B------:R-:W-:Y:S01]  /*0460*/  @!P0 LEA R8, R11, R6, 0x2 ;  /* 0x000000060b088211 */ /* 0x000fe200078e10ff */
[----:B0-----:R-:W-:Y:S04]  /*0470*/  @!P0 LDS R7, [R6+-0x4] ;  /* 0xfffffc0006078984 */ /* 0x001fe80000000800 */
[----:B------:R-:W0:Y:S02]  /*0480*/  @!P0 LDS R9, [R8+-0x4] ;  /* 0xfffffc0008098984 */ /* 0x000e240000000800 */
[----:B0-----:R-:W-:Y:S02]  /*0490*/  @!P0 IMAD.IADD R7, R7, 0x1, R9 ;  /* 0x0000000107078824 */ /* 0x001fe400078e0209 */
[----:B------:R1:W-:Y:S04]  /*04a0*/  @!P0 STS [R6+-0x4], R9 ;  /* 0xfffffc0906008388 */ /* 0x0003e80000000800 */
[----:B------:R1:W-:Y:S01]  /*04b0*/  @!P0 STS [R8+-0x4], R7 ;  /* 0xfffffc0708008388 */ /* 0x0003e20000000800 */
[----:B------:R-:W-:-:S13]  /*04c0*/  ISETP.LE.AND P0, PT, R3, UR4, PT ;  /* 0x0000000403007c0c */ /* 0x000fda000bf03270 */
[----:B-1----:R-:W-:Y:S05]  /*04d0*/  @!P0 BRA `(.L_x_7) ;  /* 0xfffffffc00c88947 */ /* 0x002fea000383ffff */
.L_x_6:
[----:B------:R-:W-:Y:S08]  /*04e0*/  BAR.SYNC.DEFER_BLOCKING 0x0 ;  /* 0x0000000000007b1d */ /* 0x000ff00000010000 */
[----:B0-----:R-:W0:Y:S01]  /*04f0*/  @!P1 LDC.64 R6, c[0x0][0x380] ;  /* 0x0000e000ff069b82 */ /* 0x001e220000000a00 */
[----:B------:R-:W2:Y:S01]  /*0500*/  @!P1 LDG.E R8, desc[UR36][R4.64] ;  /* 0x0000002404089981 */ /* 0x000ea2000c1e1900 */
[----:B------:R-:W-:-:S03]  /*0510*/  ISETP.GE.AND P0, PT, R2, UR9, PT ;  /* 0x0000000902007c0c */ /* 0x000fc6000bf06270 */
[----:B------:R-:W2:Y:S01]  /*0520*/  @!P1 LDS R3, [R0] ;  /* 0x0000000000039984 */ /* 0x000ea20000000800 */
[----:B0-----:R-:W-:-:S09]  /*0530*/  @!P1 IMAD.WIDE.U32 R6, R16, 0x4, R6 ;  /* 0x0000000410069825 */ /* 0x001fd200078e0006 */
[----:B------:R-:W0:Y:S01]  /*0540*/  @!P0 LDS R11, [R0+0x4] ;  /* 0x00000400000b8984 */ /* 0x000e220000000800 */
[----:B--2---:R-:W-:Y:S02]  /*0550*/  @!P1 IMAD.IADD R3, R3, 0x1, R8 ;  /* 0x0000000103039824 */ /* 0x004fe400078e0208 */
[----:B------:R-:W1:Y:S03]  /*0560*/  @!P0 LDC.64 R8, c[0x0][0x380] ;  /* 0x0000e000ff088b82 */ /* 0x000e660000000a00 */
[----:B------:R2:W-:Y:S04]  /*0570*/  @!P1 STG.E desc[UR36][R6.64], R3 ;  /* 0x0000000306009986 */ /* 0x0005e8000c101924 */
[----:B------:R-:W0:Y:S01]  /*0580*/  @!P0 LDG.E R10, desc[UR36][R4.64+0x4] ;  /* 0x00000424040a8981 */ /* 0x000e22000c1e1900 */
[----:B------:R-:W3:Y:S01]  /*0590*/  LDCU UR4, c[0x0][0x2f8] ;  /* 0x00005f00ff0477ac */ /* 0x000ee20008000800 */
[----:B------:R-:W-:Y:S01]  /*05a0*/  BSSY.RECONVERGENT B6, `(.L_x_8) ;  /* 0x0000016000067945 */ /* 0x000fe20003800200 */
[----:B------:R-:W4:Y:S01]  /*05b0*/  LDCU UR5, c[0x0][0x2fc] ;  /* 0x00005f80ff0577ac */ /* 0x000f220008000800 */
[----:B-1----:R-:W-:-:S04]  /*05c0*/  @!P0 IMAD.WIDE.U32 R8, R16, 0x4, R8 ;  /* 0x0000000410088825 */ /* 0x002fc800078e0008 */
[----:B0-----:R-:W-:-:S05]  /*05d0*/  @!P0 IMAD.IADD R11, R10, 0x1, R11 ;  /* 0x000000010a0b8824 */ /* 0x001fca00078e020b */
[----:B------:R2:W-:Y:S01]  /*05e0*/  @!P0 STG.E desc[UR36][R8.64+0x4], R11 ;  /* 0x0000040b08008986 */ /* 0x0005e2000c101924 */
[----:B------:R-:W-:Y:S01]  /*05f0*/  BAR.SYNC.DEFER_BLOCKING 0x0 ;  /* 0x0000000000007b1d */ /* 0x000fe20000010000 */
[----:B---3--:R-:W-:-:S05]  /*0600*/  IADD3 R18, P0, PT, R1, UR4, RZ ;  /* 0x0000000401127c10 */ /* 0x008fca000ff1e0ff */
[----:B----4-:R-:W-:Y:S01]  /*0610*/  IMAD.X R19, RZ, RZ, UR5, P0 ;  /* 0x00000005ff137e24 */ /* 0x010fe200080e06ff */
[----:B------:R-:W-:Y:S07]  /*0620*/  @P1 BRA `(.L_x_9) ;  /* 0x0000000000341947 */ /* 0x000fee0003800000 */
[----:B--2---:R-:W0:Y:S01]  /*0630*/  LDC.64 R10, c[0x0][0x380] ;  /* 0x0000e000ff0a7b82 */ /* 0x004e220000000a00 */
[----:B------:R-:W-:Y:S01]  /*0640*/  MOV R0, 0x150 ;  /* 0x0000015000007802 */ /* 0x000fe20000000f00 */
[----:B------:R-:W1:Y:S01]  /*0650*/  LDCU.64 UR4, c[0x4][0x140] ;  /* 0x01002800ff0477ac */ /* 0x000e620008000a00 */
[----:B0-----:R-:W-:-:S05]  /*0660*/  IMAD.WIDE.U32 R10, R16, 0x4, R10 ;  /* 0x00000004100a7825 */ /* 0x001fca00078e000a */
[----:B------:R-:W2:Y:S01]  /*0670*/  LDG.E R17, desc[UR36][R10.64] ;  /* 0x000000240a117981 */ /* 0x000ea2000c1e1900 */
[----:B------:R0:W3:Y:S01]  /*0680*/  LDC.64 R8, c[0x4][R0] ;  /* 0x0100000000087b82 */ /* 0x0000e20000000a00 */
[----:B-1----:R-:W-:Y:S01]  /*0690*/  MOV R4, UR4 ;  /* 0x0000000400047c02 */ /* 0x002fe20008000f00 */
[----:B------:R-:W-:Y:S02]  /*06a0*/  IMAD.U32 R5, RZ, RZ, UR5 ;  /* 0x00000005ff057e24 */ /* 0x000fe4000f8e00ff */
[----:B------:R-:W-:Y:S02]  /*06b0*/  IMAD.MOV.U32 R6, RZ, RZ, R18 ;  /* 0x000000ffff067224 */ /* 0x000fe400078e0012 */
[----:B------:R-:W-:Y:S01]  /*06c0*/  IMAD.MOV.U32 R7, RZ, RZ, R19 ;  /* 0x000000ffff077224 */ /* 0x000fe200078e0013 */
[----:B--23--:R0:W-:Y:S06]  /*06d0*/  STL.64 [R1], R16 ;  /* 0x0000001001007387 */ /* 0x00c1ec0000100a00 */
[----:B------:R-:W-:-:S07]  /*06e0*/  LEPC R20, `(.L_x_9) ;  /* 0x000000001014794e */ /* 0x000fce0000000000 */
[----:B0-----:R-:W-:Y:S05]  /*06f0*/  CALL.ABS.NOINC R8 ;  /* 0x0000000008007343 */ /* 0x001fea0003c00000 */
.L_x_9:
[----:B------:R-:W-:Y:S05]  /*0700*/  BSYNC.RECONVERGENT B6 ;  /* 0x0000000000067941 */ /* 0x000fea0003800200 */
.L_x_8:
[----:B------:R-:W0:Y:S02]  /*0710*/  LDCU UR4, c[0x0][0x390] ;  /* 0x00007200ff0477ac */ /* 0x000e240008000800 */
[----:B0-----:R-:W-:-:S13]  /*0720*/  ISETP.GE.AND P0, PT, R2, UR4, PT ;  /* 0x0000000402007c0c */ /* 0x001fda000bf06270 */
[----:B------:R-:W-:Y:S05]  /*0730*/  @P0 BRA `(.L_x_10) ;  /* 0x0000000000340947 */ /* 0x000fea0003800000 */
[----:B------:R-:W0:Y:S01]  /*0740*/  LDC.64 R4, c[0x0][0x380] ;  /* 0x0000e000ff047b82 */ /* 0x000e220000000a00 */
[----:B------:R-:W-:Y:S01]  /*0750*/  MOV R0, 0x150 ;  /* 0x0000015000007802 */ /* 0x000fe20000000f00 */
[----:B------:R-:W1:Y:S01]  /*0760*/  LDCU.64 UR4, c[0x4][0x140] ;  /* 0x01002800ff0477ac */ /* 0x000e620008000a00 */
[----:B0-----:R-:W-:-:S05]  /*0770*/  IMAD.WIDE.U32 R16, R16, 0x4, R4 ;  /* 0x0000000410107825 */ /* 0x001fca00078e0004 */
[----:B--2---:R-:W2:Y:S01]  /*0780*/  LDG.E R3, desc[UR36][R16.64+0x4] ;  /* 0x0000042410037981 */ /* 0x004ea2000c1e1900 */
[----:B------:R0:W3:Y:S01]  /*0790*/  LDC.64 R8, c[0x4][R0] ;  /* 0x0100000000087b82 */ /* 0x0000e20000000a00 */
[----:B-1----:R-:W-:Y:S01]  /*07a0*/  IMAD.U32 R4, RZ, RZ, UR4 ;  /* 0x00000004ff047e24 */ /* 0x002fe2000f8e00ff */
[----:B------:R-:W-:Y:S01]  /*07b0*/  MOV R5, UR5 ;  /* 0x0000000500057c02 */ /* 0x000fe20008000f00 */
[----:B------:R-:W-:Y:S02]  /*07c0*/  IMAD.MOV.U32 R6, RZ, RZ, R18 ;  /* 0x000000ffff067224 */ /* 0x000fe400078e0012 */
[----:B------:R-:W-:Y:S01]  /*07d0*/  IMAD.MOV.U32 R7, RZ, RZ, R19 ;  /* 0x000000ffff077224 */ /* 0x000fe200078e0013 */
[----:B--23--:R0:W-:Y:S06]  /*07e0*/  STL.64 [R1], R2 ;  /* 0x0000000201007387 */ /* 0x00c1ec0000100a00 */
[----:B------:R-:W-:-:S07]  /*07f0*/  LEPC R20, `(.L_x_10) ;  /* 0x000000001014794e */ /* 0x000fce0000000000 */
[----:B0-----:R-:W-:Y:S05]  /*0800*/  CALL.ABS.NOINC R8 ;  /* 0x0000000008007343 */ /* 0x001fea0003c00000 */
.L_x_10:
[----:B------:R-:W-:Y:S05]  /*0810*/  WARPSYNC.ALL ;  /* 0x0000000000007948 */ /* 0x000fea0003800000 */
[----:B------:R-:W-:Y:S06]  /*0820*/  BAR.SYNC.DEFER_BLOCKING 0x0 ;  /* 0x0000000000007b1d */ /* 0x000fec0000010000 */
[----:B------:R-:W-:Y:S05]  /*0830*/  EXIT ;  /* 0x000000000000794d */ /* 0x000fea0003800000 */
.L_x_11:
        /* <DEDUP_REMOVED lines=12> */
.L_x_14:


//--------------------- .nv.global.init           --------------------------
	.section	.nv.global.init,"aw",@progbits
.nv.global.init:
	.type		$str$1,@object
	.size		$str$1,($str - $str$1)
$str$1:
        /*0000*/ 	.byte	0x41, 0x5b, 0x25, 0x64, 0x5d, 0x20, 0x3d, 0x20, 0x25, 0x64, 0x20, 0x0a, 0x00
	.type		$str,@object
	.size		$str,(.L_40 - $str)
$str:
        /*000d*/ 	.byte	0x78, 0x41, 0x5b, 0x25, 0x64, 0x5d, 0x20, 0x3d, 0x20, 0x25, 0x64, 0x20, 0x0a, 0x00
.L_40:


//--------------------- .nv.shared._ZN3cub18CUB_300001_SM_10006detail11EmptyKernelIvEEvv --------------------------
	.section	.nv.shared._ZN3cub18CUB_300001_SM_10006detail11EmptyKernelIvEEvv,"aw",@nobits
	.sectionflags	@""
	.align	16
	.zero		1024


//--------------------- .nv.shared.reserved.0     --------------------------
	.section	.nv.shared.reserved.0,"aw",@nobits
	.weak		__nv_reservedSMEM_offset_0_alias
	.size		__nv_reservedSMEM_offset_0_alias, 0, 64
	.other		__nv_reservedSMEM_offset_0_alias,@"STO_CUDA_RESERVED_SHARED STV_DEFAULT"
__nv_reservedSMEM_offset_0_alias:
	.zero		0
	.zero		64


//--------------------- .nv.global                --------------------------
	.section	.nv.global,"aw",@nobits
.nv.global:
	.type		_ZN34_INTERNAL_cc7b580f_4_k_cu_85a695ce6thrust24THRUST_300001_SM_1000_NS12placeholders2_5E,@object
	.size		_ZN34_INTERNAL_cc7b580f_4_k_cu_85a695ce6thrust24THRUST_300001_SM_1000_NS12placeholders2_5E,(_ZN34_INTERNAL_cc7b580f_4_k_cu_85a695ce4cuda3std3__45__cpo6cbeginE - _ZN34_INTERNAL_cc7b580f_4_k_cu_85a695ce6thrust24THRUST_300001_SM_1000_NS12placeholders2_5E)
_ZN34_INTERNAL_cc7b580f_4_k_cu_85a695ce6thrust24THRUST_300001_SM_1000_NS12placeholders2_5E:
	.zero		1
	.type		_ZN34_INTERNAL_cc7b580f_4_k_cu_85a695ce4cuda3std3__45__cpo6cbeginE,@object
	.size		_ZN34_INTERNAL_cc7b580f_4_k_cu_85a695ce4cuda3std3__45__cpo6cbeginE,(_ZN34_INTERNAL_cc7b580f_4_k_cu_85a695ce4cuda3std6ranges3__45__cpo6cbeginE - _ZN34_INTERNAL_cc7b580f_4_k_cu_85a695ce4cuda3std3__45__cpo6cbeginE)
_ZN34_INTERNAL_cc7b580f_4_k_cu_85a695ce4cuda3std3__45__cpo6cbeginE:
	.zero		1
	.type		_ZN34_INTERNAL_cc7b580f_4_k_cu_85a695ce4cuda3std6ranges3__45__cpo6cbeginE,@object
	.size		_ZN34_INTERNAL_cc7b580f_4_k_cu_85a695ce4cuda3std6ranges3__45__cpo6cbeginE,(_ZN34_INTERNAL_cc7b580f_4_k_cu_85a695ce4cuda3std3__48in_placeE - _ZN34_INTERNAL_cc7b580f_4_k_cu_85a695ce4cuda3std6ranges3__45__cpo6cbeginE)
_ZN34_INTERNAL_cc7b580f_4_k_cu_85a695ce4cuda3std6ranges3__45__cpo6cbeginE:
	.zero		1
	.type		_ZN34_INTERNAL_cc7b580f_4_k_cu_85a695ce4cuda3std3__48in_placeE,@object
	.size		_ZN34_INTERNAL_cc7b580f_4_k_cu_85a695ce4cuda3std3__48in_placeE,(_ZN34_INTERNAL_cc7b580f_4_k_cu_85a695ce4cuda3std6ranges3__45__cpo4sizeE - _ZN34_INTERNAL_cc7b580f_4_k_cu_85a695ce4cuda3std3__48in_placeE)
_ZN34_INTERNAL_cc7b580f_4_k_cu_85a695ce4cuda3std3__48in_placeE:
	.zero		1
	.type		_ZN34_INTERNAL_cc7b580f_4_k_cu_85a695ce4cuda3std6ranges3__45__cpo4sizeE,@object
	.size		_ZN34_INTERNAL_cc7b580f_4_k_cu_85a695ce4cuda3std6ranges3__45__cpo4sizeE,(_ZN34_INTERNAL_cc7b580f_4_k_cu_85a695ce6thrust24THRUST_300001_SM_1000_NS12placeholders2_9E - _ZN34_INTERNAL_cc7b580f_4_k_cu_85a695ce4cuda3std6ranges3__45__cpo4sizeE)
_ZN34_INTERNAL_cc7b580f_4_k_cu_85a695ce4cuda3std6ranges3__45__cpo4sizeE:
	.zero		1
	.type		_ZN34_INTERNAL_cc7b580f_4_k_cu_85a695ce6thrust24THRUST_300001_SM_1000_NS12placeholders2_9E,@object
	.size		_ZN34_INTERNAL_cc7b580f_4_k_cu_85a695ce6thrust24THRUST_300001_SM_1000_NS12placeholders2_9E,(_ZN34_INTERNAL_cc7b580f_4_k_cu_85a695ce4cuda3std3__45__cpo7crbeginE - _ZN34_INTERNAL_cc7b580f_4_k_cu_85a695ce6thrust24THRUST_300001_SM_1000_NS12placeholders2_9E)
_ZN34_INTERNAL_cc7b580f_4_k_cu_85a695ce6thrust24THRUST_300001_SM_1000_NS12placeholders2_9E:
	.zero		1
	.type		_ZN34_INTERNAL_cc7b580f_4_k_cu_85a695ce4cuda3std3__45__cpo7crbeginE,@object
	.size		_ZN34_INTERNAL_cc7b580f_4_k_cu_85a695ce4cuda3std3__45__cpo7crbeginE,(_ZN34_INTERNAL_cc7b580f_4_k_cu_85a695ce4cuda3std6ranges3__45__cpo4nextE - _ZN34_INTERNAL_cc7b580f_4_k_cu_85a695ce4cuda3std3__45__cpo7crbeginE)
_ZN34_INTERNAL_cc7b580f_4_k_cu_85a695ce4cuda3std3__45__cpo7crbeginE:
	.zero		1
	.type		_ZN34_INTERNAL_cc7b580f_4_k_cu_85a695ce4cuda3std6ranges3__45__cpo4nextE,@object
	.size		_ZN34_INTERNAL_cc7b580f_4_k_cu_85a695ce4cuda3std6ranges3__45__cpo4nextE,(_ZN34_INTERNAL_cc7b580f_4_k_cu_85a695ce4cuda3std6ranges3__45__cpo4swapE - _ZN34_INTERNAL_cc7b580f_4_k_cu_85a695ce4cuda3std6ranges3__45__cpo4nextE)
_ZN34_INTERNAL_cc7b580f_4_k_cu_85a695ce4cuda3std6ranges3__45__cpo4nextE:
	.zero		1
	.type		_ZN34_INTERNAL_cc7b580f_4_k_cu_85a695ce4cuda3std6ranges3__45__cpo4swapE,@object
	.size		_ZN34_INTERNAL_cc7b580f_4_k_cu_85a695ce4cuda3std6ranges3__45__cpo4swapE,(_ZN34_INTERNAL_cc7b580f_4_k_cu_85a695ce6thrust24THRUST_300001_SM_1000_NS12placeholders2_1E - _ZN34_INTERNAL_cc7b580f_4_k_cu_85a695ce4cuda3std6ranges3__45__cpo4swapE)
_ZN34_INTERNAL_cc7b580f_4_k_cu_85a695ce4cuda3std6ranges3__45__cpo4swapE:
	.zero		1
	.type		_ZN34_INTERNAL_cc7b580f_4_k_cu_85a695ce6thrust24THRUST_300001_SM_1000_NS12placeholders2_1E,@object
	.size		_ZN34_INTERNAL_cc7b580f_4_k_cu_85a695ce6thrust24THRUST_300001_SM_1000_NS12placeholders2_1E,(_ZN34_INTERNAL_cc7b580f_4_k_cu_85a695ce6thrust24THRUST_300001_SM_1000_NS12placeholders2_3E - _ZN34_INTERNAL_cc7b580f_4_k_cu_85a695ce6thrust24THRUST_300001_SM_1000_NS12placeholders2_1E)
_ZN34_INTERNAL_cc7b580f_4_k_cu_85a695ce6thrust24THRUST_300001_SM_1000_NS12placeholders2_1E:
	.zero		1
	.type		_ZN34_INTERNAL_cc7b580f_4_k_cu_85a695ce6thrust24THRUST_300001_SM_1000_NS12placeholders2_3E,@object
	.size		_ZN34_INTERNAL_cc7b580f_4_k_cu_85a695ce6thrust24THRUST_300001_SM_1000_NS12placeholders2_3E,(_ZN34_INTERNAL_cc7b580f_4_k_cu_85a695ce4cuda3std3__45__cpo5beginE - _ZN34_INTERNAL_cc7b580f_4_k_cu_85a695ce6thrust24THRUST_300001_SM_1000_NS12placeholders2_3E)
_ZN34_INTERNAL_cc7b580f_4_k_cu_85a695ce6thrust24THRUST_300001_SM_1000_NS12placeholders2_3E:
	.zero		1
	.type		_ZN34_INTERNAL_cc7b580f_4_k_cu_85a695ce4cuda3std3__45__cpo5beginE,@object
	.size		_ZN34_INTERNAL_cc7b580f_4_k_cu_85a695ce4cuda3std3__45__cpo5beginE,(_ZN34_INTERNAL_cc7b580f_4_k_cu_85a695ce4cuda3std6ranges3__45__cpo5beginE - _ZN34_INTERNAL_cc7b580f_4_k_cu_85a695ce4cuda3std3__45__cpo5beginE)
_ZN34_INTERNAL_cc7b580f_4_k_cu_85a695ce4cuda3std3__45__cpo5beginE:
	.zero		1
	.type		_ZN34_INTERNAL_cc7b580f_4_k_cu_85a695ce4cuda3std6ranges3__45__cpo5beginE,@object
	.size		_ZN34_INTERNAL_cc7b580f_4_k_cu_85a695ce4cuda3std6ranges3__45__cpo5beginE,(_ZN34_INTERNAL_cc7b580f_4_k_cu_85a695ce4cuda3std3__436_GLOBAL__N__cc7b580f_4_k_cu_85a695ce6ignoreE - _ZN34_INTERNAL_cc7b580f_4_k_cu_85a695ce4cuda3std6ranges3__45__cpo5beginE)
_ZN34_INTERNAL_cc7b580f_4_k_cu_85a695ce4cuda3std6ranges3__45__cpo5beginE:
	.zero		1
	.type		_ZN34_INTERNAL_cc7b580f_4_k_cu_85a695ce4cuda3std3__436_GLOBAL__N__cc7b580f_4_k_cu_85a695ce6ignoreE,@object
	.size		_ZN34_INTERNAL_cc7b580f_4_k_cu_85a695ce4cuda3std3__436_GLOBAL__N__cc7b580f_4_k_cu_85a695ce6ignoreE,(_ZN34_INTERNAL_cc7b580f_4_k_cu_85a695ce4cuda3std6ranges3__45__cpo4dataE - _ZN34_INTERNAL_cc7b580f_4_k_cu_85a695ce4cuda3std3__436_GLOBAL__N__cc7b580f_4_k_cu_85a695ce6ignoreE)
_ZN34_INTERNAL_cc7b580f_4_k_cu_85a695ce4cuda3std3__436_GLOBAL__N__cc7b580f_4_k_cu_85a695ce6ignoreE:
	.zero		1
	.type		_ZN34_INTERNAL_cc7b580f_4_k_cu_85a695ce4cuda3std6ranges3__45__cpo4dataE,@object
	.size		_ZN34_INTERNAL_cc7b580f_4_k_cu_85a695ce4cuda3std6ranges3__45__cpo4dataE,(_ZN34_INTERNAL_cc7b580f_4_k_cu_85a695ce6thrust24THRUST_300001_SM_1000_NS12placeholders2_7E - _ZN34_INTERNAL_cc7b580f_4_k_cu_85a695ce4cuda3std6ranges3__45__cpo4dataE)
_ZN34_INTERNAL_cc7b580f_4_k_cu_85a695ce4cuda3std6ranges3__45__cpo4dataE:
	.zero		1
	.type		_ZN34_INTERNAL_cc7b580f_4_k_cu_85a695ce6thrust24THRUST_300001_SM_1000_NS12placeholders2_7E,@object
	.size		_ZN34_INTERNAL_cc7b580f_4_k_cu_85a695ce6thrust24THRUST_300001_SM_1000_NS12placeholders2_7E,(_ZN34_INTERNAL_cc7b580f_4_k_cu_85a695ce4cuda3std3__45__cpo6rbeginE - _ZN34_INTERNAL_cc7b580f_4_k_cu_85a695ce6thrust24THRUST_300001_SM_1000_NS12placeholders2_7E)
_ZN34_INTERNAL_cc7b580f_4_k_cu_85a695ce6thrust24THRUST_300001_SM_1000_NS12placeholders2_7E:
	.zero		1
	.type		_ZN34_INTERNAL_cc7b580f_4_k_cu_85a695ce4cuda3std3__45__cpo6rbeginE,@object
	.size		_ZN34_INTERNAL_cc7b580f_4_k_cu_85a695ce4cuda3std3__45__cpo6rbeginE,(_ZN34_INTERNAL_cc7b580f_4_k_cu_85a695ce4cuda3std6ranges3__45__cpo7advanceE - _ZN34_INTERNAL_cc7b580f_4_k_cu_85a695ce4cuda3std3__45__cpo6rbeginE)
_ZN34_INTERNAL_cc7b580f_4_k_cu_85a695ce4cuda3std3__45__cpo6rbeginE:
	.zero		1
	.type		_ZN34_INTERNAL_cc7b580f_4_k_cu_85a695ce4cuda3std6ranges3__45__cpo7advanceE,@object
	.size		_ZN34_INTERNAL_cc7b580f_4_k_cu_85a695ce4cuda3std6ranges3__45__cpo7advanceE,(_ZN34_INTERNAL_cc7b580f_4_k_cu_85a695ce4cuda3std3__47nulloptE - _ZN34_INTERNAL_cc7b580f_4_k_cu_85a695ce4cuda3std6ranges3__45__cpo7advanceE)
_ZN34_INTERNAL_cc7b580f_4_k_cu_85a695ce4cuda3std6ranges3__45__cpo7advanceE:
	.zero		1
	.type		_ZN34_INTERNAL_cc7b580f_4_k_cu_85a695ce4cuda3std3__47nulloptE,@object
	.size		_ZN34_INTERNAL_cc7b580f_4_k_cu_85a695ce4cuda3std3__47nulloptE,(_ZN34_INTERNAL_cc7b580f_4_k_cu_85a695ce4cuda3std6ranges3__45__cpo8distanceE - _ZN34_INTERNAL_cc7b580f_4_k_cu_85a695ce4cuda3std3__47nulloptE)
_ZN34_INTERNAL_cc7b580f_4_k_cu_85a695ce4cuda3std3__47nulloptE:
	.zero		1
	.type		_ZN34_INTERNAL_cc7b580f_4_k_cu_85a695ce4cuda3std6ranges3__45__cpo8distanceE,@object
	.size		_ZN34_INTERNAL_cc7b580f_4_k_cu_85a695ce4cuda3std6ranges3__45__cpo8distanceE,(_ZN34_INTERNAL_cc7b580f_4_k_cu_85a695ce6thrust24THRUST_300001_SM_1000_NS12placeholders2_6E - _ZN34_INTERNAL_cc7b580f_4_k_cu_85a695ce4cuda3std6ranges3__45__cpo8distanceE)
_ZN34_INTERNAL_cc7b580f_4_k_cu_85a695ce4cuda3std6ranges3__45__cpo8distanceE:
	.zero		1
	.type		_ZN34_INTERNAL_cc7b580f_4_k_cu_85a695ce6thrust24THRUST_300001_SM_1000_NS12placeholders2_6E,@object
	.size		_ZN34_INTERNAL_cc7b580f_4_k_cu_85a695ce6thrust24THRUST_300001_SM_1000_NS12placeholders2_6E,(_ZN34_INTERNAL_cc7b580f_4_k_cu_85a695ce4cuda3std3__45__cpo4cendE - _ZN34_INTERNAL_cc7b580f_4_k_cu_85a695ce6thrust24THRUST_300001_SM_1000_NS12placeholders2_6E)
_ZN34_INTERNAL_cc7b580f_4_k_cu_85a695ce6thrust24THRUST_300001_SM_1000_NS12placeholders2_6E:
	.zero		1
	.type		_ZN34_INTERNAL_cc7b580f_4_k_cu_85a695ce4cuda3std3__45__cpo4cendE,@object
	.size		_ZN34_INTERNAL_cc7b580f_4_k_cu_85a695ce4cuda3std3__45__cpo4cendE,(_ZN34_INTERNAL_cc7b580f_4_k_cu_85a695ce4cuda3std6ranges3__45__cpo4cendE - _ZN34_INTERNAL_cc7b580f_4_k_cu_85a695ce4cuda3std3__45__cpo4cendE)
_ZN34_INTERNAL_cc7b580f_4_k_cu_85a695ce4cuda3std3__45__cpo4cendE:
	.zero		1
	.type		_ZN34_INTERNAL_cc7b580f_4_k_cu_85a695ce4cuda3std6ranges3__45__cpo4cendE,@object
	.size		_ZN34_INTERNAL_cc7b580f_4_k_cu_85a695ce4cuda3std6ranges3__45__cpo4cendE,(_ZN34_INTERNAL_cc7b580f_4_k_cu_85a695ce4cuda3std3__420unreachable_sentinelE - _ZN34_INTERNAL_cc7b580f_4_k_cu_85a695ce4cuda3std6ranges3__45__cpo4cendE)
_ZN34_INTERNAL_cc7b580f_4_k_cu_85a695ce4cuda3std6ranges3__45__cpo4cendE:
	.zero		1
	.type		_ZN34_INTERNAL_cc7b580f_4_k_cu_85a695ce4cuda3std3__420unreachable_sentinelE,@object
	.size		_ZN34_INTERNAL_cc7b580f_4_k_cu_85a695ce4cuda3std3__420unreachable_sentinelE,(_ZN34_INTERNAL_cc7b580f_4_k_cu_85a695ce4cuda3std6ranges3__45__cpo5ssizeE - _ZN34_INTERNAL_cc7b580f_4_k_cu_85a695ce4cuda3std3__420unreachable_sentinelE)
_ZN34_INTERNAL_cc7b580f_4_k_cu_85a695ce4cuda3std3__420unreachable_sentinelE:
	.zero		1
	.type		_ZN34_INTERNAL_cc7b580f_4_k_cu_85a695ce4cuda3std6ranges3__45__cpo5ssizeE,@object
	.size		_ZN34_INTERNAL_cc7b580f_4_k_cu_85a695ce4cuda3std6ranges3__45__cpo5ssizeE,(_ZN34_INTERNAL_cc7b580f_4_k_cu_85a695ce6thrust24THRUST_300001_SM_1000_NS12placeholders3_10E - _ZN34_INTERNAL_cc7b580f_4_k_cu_85a695ce4cuda3std6ranges3__45__cpo5ssizeE)
_ZN34_INTERNAL_cc7b580f_4_k_cu_85a695ce4cuda3std6ranges3__45__cpo5ssizeE:
	.zero		1
	.type		_ZN34_INTERNAL_cc7b580f_4_k_cu_85a695ce6thrust24THRUST_300001_SM_1000_NS12placeholders3_10E,@object
	.size		_ZN34_INTERNAL_cc7b580f_4_k_cu_85a695ce6thrust24THRUST_300001_SM_1000_NS12placeholders3_10E,(_ZN34_INTERNAL_cc7b580f_4_k_cu_85a695ce4cuda3std3__45__cpo5crendE - _ZN34_INTERNAL_cc7b580f_4_k_cu_85a695ce6thrust24THRUST_300001_SM_1000_NS12placeholders3_10E)
_ZN34_INTERNAL_cc7b580f_4_k_cu_85a695ce6thrust24THRUST_300001_SM_1000_NS12placeholders3_10E:
	.zero		1
	.type		_ZN34_INTERNAL_cc7b580f_4_k_cu_85a695ce4cuda3std3__45__cpo5crendE,@object
	.size		_ZN34_INTERNAL_cc7b580f_4_k_cu_85a695ce4cuda3std3__45__cpo5crendE,(_ZN34_INTERNAL_cc7b580f_4_k_cu_85a695ce4cuda3std6ranges3__45__cpo4prevE - _ZN34_INTERNAL_cc7b580f_4_k_cu_85a695ce4cuda3std3__45__cpo5crendE)
_ZN34_INTERNAL_cc7b580f_4_k_cu_85a695ce4cuda3std3__45__cpo5crendE:
	.zero		1
	.type		_ZN34_INTERNAL_cc7b580f_4_k_cu_85a695ce4cuda3std6ranges3__45__cpo4prevE,@object
	.size		_ZN34_INTERNAL_cc7b580f_4_k_cu_85a695ce4cuda3std6ranges3__45__cpo4prevE,(_ZN34_INTERNAL_cc7b580f_4_k_cu_85a695ce4cuda3std6ranges3__45__cpo9iter_moveE - _ZN34_INTERNAL_cc7b580f_4_k_cu_85a695ce4cuda3std6ranges3__45__cpo4prevE)
_ZN34_INTERNAL_cc7b580f_4_k_cu_85a695ce4cuda3std6ranges3__45__cpo4prevE:
	.zero		1
	.type		_ZN34_INTERNAL_cc7b580f_4_k_cu_85a695ce4cuda3std6ranges3__45__cpo9iter_moveE,@object
	.size		_ZN34_INTERNAL_cc7b580f_4_k_cu_85a695ce4cuda3std6ranges3__45__cpo9iter_moveE,(_ZN34_INTERNAL_cc7b580f_4_k_cu_85a695ce6thrust24THRUST_300001_SM_1000_NS12placeholders2_2E - _ZN34_INTERNAL_cc7b580f_4_k_cu_85a695ce4cuda3std6ranges3__45__cpo9iter_moveE)
_ZN34_INTERNAL_cc7b580f_4_k_cu_85a695ce4cuda3std6ranges3__45__cpo9iter_moveE:
	.zero		1
	.type		_ZN34_INTERNAL_cc7b580f_4_k_cu_85a695ce6thrust24THRUST_300001_SM_1000_NS12placeholders2_2E,@object
	.size		_ZN34_INTERNAL_cc7b580f_4_k_cu_85a695ce6thrust24THRUST_300001_SM_1000_NS12placeholders2_2E,(_ZN34_INTERNAL_cc7b580f_4_k_cu_85a695ce6thrust24THRUST_300001_SM_1000_NS12placeholders2_4E - _ZN34_INTERNAL_cc7b580f_4_k_cu_85a695ce6thrust24THRUST_300001_SM_1000_NS12placeholders2_2E)
_ZN34_INTERNAL_cc7b580f_4_k_cu_85a695ce6thrust24THRUST_300001_SM_1000_NS12placeholders2_2E:
	.zero		1
	.type		_ZN34_INTERNAL_cc7b580f_4_k_cu_85a695ce6thrust24THRUST_300001_SM_1000_NS12placeholders2_4E,@object
	.size		_ZN34_INTERNAL_cc7b580f_4_k_cu_85a695ce6thrust24THRUST_300001_SM_1000_NS12placeholders2_4E,(_ZN34_INTERNAL_cc7b580f_4_k_cu_85a695ce4cuda3std3__45__cpo3endE - _ZN34_INTERNAL_cc7b580f_4_k_cu_85a695ce6thrust24THRUST_300001_SM_1000_NS12placeholders2_4E)
_ZN34_INTERNAL_cc7b580f_4_k_cu_85a695ce6thrust24THRUST_300001_SM_1000_NS12placeholders2_4E:
	.zero		1
	.type		_ZN34_INTERNAL_cc7b580f_4_k_cu_85a695ce4cuda3std3__45__cpo3endE,@object
	.size		_ZN34_INTERNAL_cc7b580f_4_k_cu_85a695ce4cuda3std3__45__cpo3endE,(_ZN34_INTERNAL_cc7b580f_4_k_cu_85a695ce4cuda3std6ranges3__45__cpo3endE - _ZN34_INTERNAL_cc7b580f_4_k_cu_85a695ce4cuda3std3__45__cpo3endE)
_ZN34_INTERNAL_cc7b580f_4_k_cu_85a695ce4cuda3std3__45__cpo3endE:
	.zero		1
	.type		_ZN34_INTERNAL_cc7b580f_4_k_cu_85a695ce4cuda3std6ranges3__45__cpo3endE,@object
	.size		_ZN34_INTERNAL_cc7b580f_4_k_cu_85a695ce4cuda3std6ranges3__45__cpo3endE,(_ZN34_INTERNAL_cc7b580f_4_k_cu_85a695ce4cuda3std3__419piecewise_constructE - _ZN34_INTERNAL_cc7b580f_4_k_cu_85a695ce4cuda3std6ranges3__45__cpo3endE)
_ZN34_INTERNAL_cc7b580f_4_k_cu_85a695ce4cuda3std6ranges3__45__cpo3endE:
	.zero		1
	.type		_ZN34_INTERNAL_cc7b580f_4_k_cu_85a695ce4cuda3std3__419piecewise_constructE,@object
	.size		_ZN34_INTERNAL_cc7b580f_4_k_cu_85a695ce4cuda3std3__419piecewise_constructE,(_ZN34_INTERNAL_cc7b580f_4_k_cu_85a695ce4cuda3std6ranges3__45__cpo5cdataE - _ZN34_INTERNAL_cc7b580f_4_k_cu_85a695ce4cuda3std3__419piecewise_constructE)
_ZN34_INTERNAL_cc7b580f_4_k_cu_85a695ce4cuda3std3__419piecewise_constructE:
	.zero		1
	.type		_ZN34_INTERNAL_cc7b580f_4_k_cu_85a695ce4cuda3std6ranges3__45__cpo5cdataE,@object
	.size		_ZN34_INTERNAL_cc7b580f_4_k_cu_85a695ce4cuda3std6ranges3__45__cpo5cdataE,(_ZN34_INTERNAL_cc7b580f_4_k_cu_85a695ce6thrust24THRUST_300001_SM_1000_NS12placeholders2_8E - _ZN34_INTERNAL_cc7b580f_4_k_cu_85a695ce4cuda3std6ranges3__45__cpo5cdataE)
_ZN34_INTERNAL_cc7b580f_4_k_cu_85a695ce4cuda3std6ranges3__45__cpo5cdataE:
	.zero		1
	.type		_ZN34_INTERNAL_cc7b580f_4_k_cu_85a695ce6thrust24THRUST_300001_SM_1000_NS12placeholders2_8E,@object
	.size		_ZN34_INTERNAL_cc7b580f_4_k_cu_85a695ce6thrust24THRUST_300001_SM_1000_NS12placeholders2_8E,(_ZN34_INTERNAL_cc7b580f_4_k_cu_85a695ce4cuda3std3__45__cpo4rendE - _ZN34_INTERNAL_cc7b580f_4_k_cu_85a695ce6thrust24THRUST_300001_SM_1000_NS12placeholders2_8E)
_ZN34_INTERNAL_cc7b580f_4_k_cu_85a695ce6thrust24THRUST_300001_SM_1000_NS12placeholders2_8E:
	.zero		1
	.type		_ZN34_INTERNAL_cc7b580f_4_k_cu_85a695ce4cuda3std3__45__cpo4rendE,@object
	.size		_ZN34_INTERNAL_cc7b580f_4_k_cu_85a695ce4cuda3std3__45__cpo4rendE,(_ZN34_INTERNAL_cc7b580f_4_k_cu_85a695ce4cuda3std6ranges3__45__cpo9iter_swapE - _ZN34_INTERNAL_cc7b580f_4_k_cu_85a695ce4cuda3std3__45__cpo4rendE)
_ZN34_INTERNAL_cc7b580f_4_k_cu_85a695ce4cuda3std3__45__cpo4rendE:
	.zero		1
	.type		_ZN34_INTERNAL_cc7b580f_4_k_cu_85a695ce4cuda3std6ranges3__45__cpo9iter_swapE,@object
	.size		_ZN34_INTERNAL_cc7b580f_4_k_cu_85a695ce4cuda3std6ranges3__45__cpo9iter_swapE,(_ZN34_INTERNAL_cc7b580f_4_k_cu_85a695ce4cuda3std3__48unexpectE - _ZN34_INTERNAL_cc7b580f_4_k_cu_85a695ce4cuda3std6ranges3__45__cpo9iter_swapE)
_ZN34_INTERNAL_cc7b580f_4_k_cu_85a695ce4cuda3std6ranges3__45__cpo9iter_swapE:
	.zero		1
	.type		_ZN34_INTERNAL_cc7b580f_4_k_cu_85a695ce4cuda3std3__48unexpectE,@object
	.size		_ZN34_INTERNAL_cc7b580f_4_k_cu_85a695ce4cuda3std3__48unexpectE,(_ZN34_INTERNAL_cc7b580f_4_k_cu_85a695ce6thrust24THRUST_300001_SM_1000_NS6system6detail10sequential3seqE - _ZN34_INTERNAL_cc7b580f_4_k_cu_85a695ce4cuda3std3__48unexpectE)
_ZN34_INTERNAL_cc7b580f_4_k_cu_85a695ce4cuda3std3__48unexpectE:
	.zero		1
	.type		_ZN34_INTERNAL_cc7b580f_4_k_cu_85a695ce6thrust24THRUST_300001_SM_1000_NS6system6detail10sequential3seqE,@object
	.size		_ZN34_INTERNAL_cc7b580f_4_k_cu_85a695ce6thrust24THRUST_300001_SM_1000_NS6system6detail10sequential3seqE,(.L_29 - _ZN34_INTERNAL_cc7b580f_4_k_cu_85a695ce6thrust24THRUST_300001_SM_1000_NS6system6detail10sequential3seqE)
_ZN34_INTERNAL_cc7b580f_4_k_cu_85a695ce6thrust24THRUST_300001_SM_1000_NS6system6detail10sequential3seqE:
	.zero		1
.L_29:


//--------------------- .nv.shared._Z8initDataPii --------------------------
	.section	.nv.shared._Z8initDataPii,"aw",@nobits
	.sectionflags	@""
	.align	16
	.zero		1024


//--------------------- .nv.shared._Z7prescanPiS_i --------------------------
	.section	.nv.shared._Z7prescanPiS_i,"aw",@nobits
	.sectionflags	@""
	.align	16
	.zero		1024


//--------------------- .nv.constant0._ZN3cub18CUB_300001_SM_10006detail11EmptyKernelIvEEvv --------------------------
	.section	.nv.constant0._ZN3cub18CUB_300001_SM_10006detail11EmptyKernelIvEEvv,"a",@progbits
	.sectionflags	@""
	.align	4
.nv.constant0._ZN3cub18CUB_300001_SM_10006detail11EmptyKernelIvEEvv:
	.zero		896


//--------------------- .nv.constant0._Z8initDataPii --------------------------
	.section	.nv.constant0._Z8initDataPii,"a",@progbits
	.sectionflags	@""
	.align	4
.nv.constant0._Z8initDataPii:
	.zero		908


//--------------------- .nv.constant0._Z7prescanPiS_i --------------------------
	.section	.nv.constant0._Z7prescanPiS_i,"a",@progbits
	.sectionflags	@""
	.align	4
.nv.constant0._Z7prescanPiS_i:
	.zero		916


//--------------------- SYMBOLS --------------------------

	.type		.nv.reservedSmem.offset0,@object
	.size		.nv.reservedSmem.offset0,0x4
	.type		.nv.reservedSmem.cap,@object
	.size		.nv.reservedSmem.cap,0x4
	.type		vprintf,@function
